// auto-generated by cutlass_sweep.gemm — config: {"arch": "sm_100", "cluster_m": 8, "cluster_n": 1, "dtype": "e5m2", "dtype_b": "e5m2", "layout": "nt", "stages": 0, "tile_k": 128, "tile_m": 64, "tile_n": 64}
#include "cutlass/cutlass.h"
#include "cutlass/gemm/collective/collective_builder.hpp"
#include "cutlass/gemm/device/gemm_universal_adapter.h"
#include "cutlass/gemm/kernel/gemm_universal.hpp"
#include "cutlass/epilogue/collective/collective_builder.hpp"

using ElemA = cutlass::float_e5m2_t;
using ElemB = cutlass::float_e5m2_t;
using ElemCD = cutlass::float_e5m2_t;
using Acc  = float;
using TileShape    = cute::Shape<cute::_64, cute::_64, cute::_128>;
using ClusterShape = cute::Shape<cute::_8, cute::_1, cute::_1>;

using CollectiveEpilogue = typename cutlass::epilogue::collective::CollectiveBuilder<
    cutlass::arch::Sm100, cutlass::arch::OpClassTensorOp,
    TileShape, ClusterShape,
    cutlass::epilogue::collective::EpilogueTileAuto,
    Acc, Acc,
    ElemCD, cutlass::layout::RowMajor, 128 / cutlass::sizeof_bits<ElemCD>::value,
    ElemCD, cutlass::layout::RowMajor, 128 / cutlass::sizeof_bits<ElemCD>::value,
    cutlass::epilogue::collective::EpilogueScheduleAuto
  >::CollectiveOp;

using CollectiveMainloop = typename cutlass::gemm::collective::CollectiveBuilder<
    cutlass::arch::Sm100, cutlass::arch::OpClassTensorOp,
    ElemA, cutlass::layout::RowMajor, 128 / cutlass::sizeof_bits<ElemA>::value,
    ElemB, cutlass::layout::ColumnMajor, 128 / cutlass::sizeof_bits<ElemB>::value,
    Acc,
    TileShape, ClusterShape,
    cutlass::gemm::collective::StageCountAutoCarveout<static_cast<int>(sizeof(typename CollectiveEpilogue::SharedStorage))>,
    cutlass::gemm::collective::KernelScheduleAuto
  >::CollectiveOp;

using GemmKernel = cutlass::gemm::kernel::GemmUniversal<
    cute::Shape<int,int,int,int>,
    CollectiveMainloop,
    CollectiveEpilogue
>;
using Gemm = cutlass::gemm::device::GemmUniversalAdapter<GemmKernel>;

// Force the device kernel symbol into the cubin without needing a host main.
auto* _anchor = &cutlass::device_kernel<GemmKernel>;


// ===== COMPILED SASS (sm_100a) =====

	.target	sm_100a

	.elftype	@"ET_EXEC"


//--------------------- .note.nv.tkinfo           --------------------------
	.section	.note.nv.tkinfo,"",@"SHT_NOTE"
	.sectionflags	@"SHF_NOTE_NV_TKINFO"
	.tkinfo
        /*0018*/ 	.word	0x00000002
        /*0030*/ 	.string	""
        /*0030*/ 	.string	"ptxas"
        /*0030*/ 	.string	"Cuda compilation tools, release 13.0, V13.0.88"
        /*0030*/ 	.string	"Build cuda_13.0.r13.0/compiler.36424714_0"
        /*0030*/ 	.string	"-arch sm_100a -m 64 "



//--------------------- .note.nv.cuinfo           --------------------------
	.section	.note.nv.cuinfo,"",@"SHT_NOTE"
	.sectionflags	@"SHF_NOTE_NV_CUINFO"
        /*0018*/ 	.short	0x0002
        /*001a*/ 	.short	0x0064
        /*001c*/ 	.short	0x0082
	.zero		2


//--------------------- .nv.info                  --------------------------
	.section	.nv.info,"",@"SHT_CUDA_INFO"
	.align	4


	//----- nvinfo : EIATTR_REGCOUNT
	.align		4
        /*0000*/ 	.byte	0x04, 0x2f
        /*0002*/ 	.short	(.L_19 - .L_18)
	.align		4
.L_18:
        /*0004*/ 	.word	index@(_ZN7cutlass13device_kernelINS_4gemm6kernel13GemmUniversalIN4cute5tupleIJiiiiEEENS1_10collective13CollectiveMmaINS1_35MainloopSm100TmaUmmaWarpSpecializedILi13ELi2ELi4ENS5_IJNS4_1CILi8EEENSA_ILi1EEESC_EEEEENS5_IJNSA_ILi64EEESF_NSA_ILi128EEEEEENS_12float_e5m2_tENS5_IJlSC_lEEESI_SJ_NS4_8TiledMMAINS4_8MMA_AtomIJNS4_10MMA_TraitsINS4_19SM100_MMA_F8F6F4_SSEJSI_SI_fSF_SF_NS4_17integral_constantINS4_4UMMA5MajorELSQ_0EEESR_NSO_INSP_7ScaleInELSS_0EEEST_EEEEEENS4_6LayoutINS5_IJSC_SC_SC_EEENS5_IJNSA_ILi0EEESY_SY_EEEEENS5_IJNS4_10UnderscoreES11_S11_EEEEENS4_13SM90_TMA_LOADENS4_14ComposedLayoutINS4_7SwizzleILi3ELi4ELi3EEENS4_18smem_ptr_flag_bitsILi8EEENSW_INS5_IJSB_SG_EEENS5_IJSG_SC_EEEEEEEvNS4_8identityENS4_23SM90_TMA_LOAD_MULTICASTES1D_vS1E_EENS_8epilogue10collective18CollectiveEpilogueINS1H_23Sm100TmaWarpSpecializedILi1ELi1ELi32ELb0ELb0EEEJSH_NS5_IJNSW_ISF_SC_EES1M_EEESI_SJ_SI_SJ_NS1H_6fusion15FusionCallbacksIS1L_NS1O_17LinearCombinationISI_fSI_fLNS_15FloatRoundStyleE2EEESH_S1N_JEEENS4_5SM1004TMEM4LOAD26SM100_TMEM_LOAD_16dp32b32xES14_NS15_INS16_ILi2ELi4ELi3EEES19_NSW_INS5_IJSB_SF_EEENS5_IJSF_SC_EEEEEEENS4_39AutoVectorizingCopyWithAssumedAlignmentILi128EEENS4_14SM90_TMA_STOREES22_S24_S24_EEEvvEEEEvNT_6ParamsE)
        /*0008*/ 	.word	0x00000059


	//----- nvinfo : EIATTR_FRAME_SIZE
	.align		4
.L_19:
        /*000c*/ 	.byte	0x04, 0x11
        /*000e*/ 	.short	(.L_21 - .L_20)
	.align		4
.L_20:
        /*0010*/ 	.word	index@($__internal_2_$__cuda_sm10x_tcgen05_guardrail_trap_unallocated_columns_being_dealloced)
        /*0014*/ 	.word	0x00000000


	//----- nvinfo : EIATTR_FRAME_SIZE
	.align		4
.L_21:
        /*0018*/ 	.byte	0x04, 0x11
        /*001a*/ 	.short	(.L_23 - .L_22)
	.align		4
.L_22:
        /*001c*/ 	.word	index@($__internal_1_$__cuda_sm10x_tcgen05_guardrail_trap_phase_invalid_during_alloc)
        /*0020*/ 	.word	0x00000000


	//----- nvinfo : EIATTR_FRAME_SIZE
	.align		4
.L_23:
        /*0024*/ 	.byte	0x04, 0x11
        /*0026*/ 	.short	(.L_25 - .L_24)
	.align		4
.L_24:
        /*0028*/ 	.word	index@($__internal_0_$__cuda_sm10x_tcgen05_guardrail_trap_col_being_dealloced_not_returned_by_alloc)
        /*002c*/ 	.word	0x00000000


	//----- nvinfo : EIATTR_FRAME_SIZE
	.align		4
.L_25:
        /*0030*/ 	.byte	0x04, 0x11
        /*0032*/ 	.short	(.L_27 - .L_26)
	.align		4
.L_26:
        /*0034*/ 	.word	index@(_ZN7cutlass13device_kernelINS_4gemm6kernel13GemmUniversalIN4cute5tupleIJiiiiEEENS1_10collective13CollectiveMmaINS1_35MainloopSm100TmaUmmaWarpSpecializedILi13ELi2ELi4ENS5_IJNS4_1CILi8EEENSA_ILi1EEESC_EEEEENS5_IJNSA_ILi64EEESF_NSA_ILi128EEEEEENS_12float_e5m2_tENS5_IJlSC_lEEESI_SJ_NS4_8TiledMMAINS4_8MMA_AtomIJNS4_10MMA_TraitsINS4_19SM100_MMA_F8F6F4_SSEJSI_SI_fSF_SF_NS4_17integral_constantINS4_4UMMA5MajorELSQ_0EEESR_NSO_INSP_7ScaleInELSS_0EEEST_EEEEEENS4_6LayoutINS5_IJSC_SC_SC_EEENS5_IJNSA_ILi0EEESY_SY_EEEEENS5_IJNS4_10UnderscoreES11_S11_EEEEENS4_13SM90_TMA_LOADENS4_14ComposedLayoutINS4_7SwizzleILi3ELi4ELi3EEENS4_18smem_ptr_flag_bitsILi8EEENSW_INS5_IJSB_SG_EEENS5_IJSG_SC_EEEEEEEvNS4_8identityENS4_23SM90_TMA_LOAD_MULTICASTES1D_vS1E_EENS_8epilogue10collective18CollectiveEpilogueINS1H_23Sm100TmaWarpSpecializedILi1ELi1ELi32ELb0ELb0EEEJSH_NS5_IJNSW_ISF_SC_EES1M_EEESI_SJ_SI_SJ_NS1H_6fusion15FusionCallbacksIS1L_NS1O_17LinearCombinationISI_fSI_fLNS_15FloatRoundStyleE2EEESH_S1N_JEEENS4_5SM1004TMEM4LOAD26SM100_TMEM_LOAD_16dp32b32xES14_NS15_INS16_ILi2ELi4ELi3EEES19_NSW_INS5_IJSB_SF_EEENS5_IJSF_SC_EEEEEEENS4_39AutoVectorizingCopyWithAssumedAlignmentILi128EEENS4_14SM90_TMA_STOREES22_S24_S24_EEEvvEEEEvNT_6ParamsE)
        /*0038*/ 	.word	0x00000000


	//----- nvinfo : EIATTR_MIN_STACK_SIZE
	.align		4
.L_27:
        /*003c*/ 	.byte	0x04, 0x12
        /*003e*/ 	.short	(.L_29 - .L_28)
	.align		4
.L_28:
        /*0040*/ 	.word	index@(_ZN7cutlass13device_kernelINS_4gemm6kernel13GemmUniversalIN4cute5tupleIJiiiiEEENS1_10collective13CollectiveMmaINS1_35MainloopSm100TmaUmmaWarpSpecializedILi13ELi2ELi4ENS5_IJNS4_1CILi8EEENSA_ILi1EEESC_EEEEENS5_IJNSA_ILi64EEESF_NSA_ILi128EEEEEENS_12float_e5m2_tENS5_IJlSC_lEEESI_SJ_NS4_8TiledMMAINS4_8MMA_AtomIJNS4_10MMA_TraitsINS4_19SM100_MMA_F8F6F4_SSEJSI_SI_fSF_SF_NS4_17integral_constantINS4_4UMMA5MajorELSQ_0EEESR_NSO_INSP_7ScaleInELSS_0EEEST_EEEEEENS4_6LayoutINS5_IJSC_SC_SC_EEENS5_IJNSA_ILi0EEESY_SY_EEEEENS5_IJNS4_10UnderscoreES11_S11_EEEEENS4_13SM90_TMA_LOADENS4_14ComposedLayoutINS4_7SwizzleILi3ELi4ELi3EEENS4_18smem_ptr_flag_bitsILi8EEENSW_INS5_IJSB_SG_EEENS5_IJSG_SC_EEEEEEEvNS4_8identityENS4_23SM90_TMA_LOAD_MULTICASTES1D_vS1E_EENS_8epilogue10collective18CollectiveEpilogueINS1H_23Sm100TmaWarpSpecializedILi1ELi1ELi32ELb0ELb0EEEJSH_NS5_IJNSW_ISF_SC_EES1M_EEESI_SJ_SI_SJ_NS1H_6fusion15FusionCallbacksIS1L_NS1O_17LinearCombinationISI_fSI_fLNS_15FloatRoundStyleE2EEESH_S1N_JEEENS4_5SM1004TMEM4LOAD26SM100_TMEM_LOAD_16dp32b32xES14_NS15_INS16_ILi2ELi4ELi3EEES19_NSW_INS5_IJSB_SF_EEENS5_IJSF_SC_EEEEEEENS4_39AutoVectorizingCopyWithAssumedAlignmentILi128EEENS4_14SM90_TMA_STOREES22_S24_S24_EEEvvEEEEvNT_6ParamsE)
        /*0044*/ 	.word	0x00000000
.L_29:


//--------------------- .nv.compat                --------------------------
	.section	.nv.compat,"",@"SHT_CUDA_COMPAT_INFO"
	.align	4
        /*0000*/ 	.byte	0x02, 0x09, 0x01, 0x00, 0x02, 0x02, 0x02, 0x00, 0x02, 0x05, 0x05, 0x00, 0x03, 0x07, 0x01, 0x01
        /*0010*/ 	.byte	0x02, 0x03, 0x01, 0x00, 0x02, 0x06, 0x01, 0x00, 0x04, 0x0b, 0x08, 0x00, 0x09, 0x00, 0x00, 0x00
        /*0020*/ 	.byte	0x00, 0x00, 0x00, 0x00


//--------------------- .nv.info._ZN7cutlass13device_kernelINS_4gemm6kernel13GemmUniversalIN4cute5tupleIJiiiiEEENS1_10collective13CollectiveMmaINS1_35MainloopSm100TmaUmmaWarpSpecializedILi13ELi2ELi4ENS5_IJNS4_1CILi8EEENSA_ILi1EEESC_EEEEENS5_IJNSA_ILi64EEESF_NSA_ILi128EEEEEENS_12float_e5m2_tENS5_IJlSC_lEEESI_SJ_NS4_8TiledMMAINS4_8MMA_AtomIJNS4_10MMA_TraitsINS4_19SM100_MMA_F8F6F4_SSEJSI_SI_fSF_SF_NS4_17integral_constantINS4_4UMMA5MajorELSQ_0EEESR_NSO_INSP_7ScaleInELSS_0EEEST_EEEEEENS4_6LayoutINS5_IJSC_SC_SC_EEENS5_IJNSA_ILi0EEESY_SY_EEEEENS5_IJNS4_10UnderscoreES11_S11_EEEEENS4_13SM90_TMA_LOADENS4_14ComposedLayoutINS4_7SwizzleILi3ELi4ELi3EEENS4_18smem_ptr_flag_bitsILi8EEENSW_INS5_IJSB_SG_EEENS5_IJSG_SC_EEEEEEEvNS4_8identityENS4_23SM90_TMA_LOAD_MULTICASTES1D_vS1E_EENS_8epilogue10collective18CollectiveEpilogueINS1H_23Sm100TmaWarpSpecializedILi1ELi1ELi32ELb0ELb0EEEJSH_NS5_IJNSW_ISF_SC_EES1M_EEESI_SJ_SI_SJ_NS1H_6fusion15FusionCallbacksIS1L_NS1O_17LinearCombinationISI_fSI_fLNS_15FloatRoundStyleE2EEESH_S1N_JEEENS4_5SM1004TMEM4LOAD26SM100_TMEM_LOAD_16dp32b32xES14_NS15_INS16_ILi2ELi4ELi3EEES19_NSW_INS5_IJSB_SF_EEENS5_IJSF_SC_EEEEEEENS4_39AutoVectorizingCopyWithAssumedAlignmentILi128EEENS4_14SM90_TMA_STOREES22_S24_S24_EEEvvEEEEvNT_6ParamsE --------------------------
	.section	.nv.info._ZN7cutlass13device_kernelINS_4gemm6kernel13GemmUniversalIN4cute5tupleIJiiiiEEENS1_10collective13CollectiveMmaINS1_35MainloopSm100TmaUmmaWarpSpecializedILi13ELi2ELi4ENS5_IJNS4_1CILi8EEENSA_ILi1EEESC_EEEEENS5_IJNSA_ILi64EEESF_NSA_ILi128EEEEEENS_12float_e5m2_tENS5_IJlSC_lEEESI_SJ_NS4_8TiledMMAINS4_8MMA_AtomIJNS4_10MMA_TraitsINS4_19SM100_MMA_F8F6F4_SSEJSI_SI_fSF_SF_NS4_17integral_constantINS4_4UMMA5MajorELSQ_0EEESR_NSO_INSP_7ScaleInELSS_0EEEST_EEEEEENS4_6LayoutINS5_IJSC_SC_SC_EEENS5_IJNSA_ILi0EEESY_SY_EEEEENS5_IJNS4_10UnderscoreES11_S11_EEEEENS4_13SM90_TMA_LOADENS4_14ComposedLayoutINS4_7SwizzleILi3ELi4ELi3EEENS4_18smem_ptr_flag_bitsILi8EEENSW_INS5_IJSB_SG_EEENS5_IJSG_SC_EEEEEEEvNS4_8identityENS4_23SM90_TMA_LOAD_MULTICASTES1D_vS1E_EENS_8epilogue10collective18CollectiveEpilogueINS1H_23Sm100TmaWarpSpecializedILi1ELi1ELi32ELb0ELb0EEEJSH_NS5_IJNSW_ISF_SC_EES1M_EEESI_SJ_SI_SJ_NS1H_6fusion15FusionCallbacksIS1L_NS1O_17LinearCombinationISI_fSI_fLNS_15FloatRoundStyleE2EEESH_S1N_JEEENS4_5SM1004TMEM4LOAD26SM100_TMEM_LOAD_16dp32b32xES14_NS15_INS16_ILi2ELi4ELi3EEES19_NSW_INS5_IJSB_SF_EEENS5_IJSF_SC_EEEEEEENS4_39AutoVectorizingCopyWithAssumedAlignmentILi128EEENS4_14SM90_TMA_STOREES22_S24_S24_EEEvvEEEEvNT_6ParamsE,"",@"SHT_CUDA_INFO"
	.sectionflags	@""
	.align	4


	//----- nvinfo : EIATTR_CUDA_API_VERSION
	.align		4
        /*0000*/ 	.byte	0x04, 0x37
        /*0002*/ 	.short	(.L_31 - .L_30)
.L_30:
        /*0004*/ 	.word	0x00000082


	//----- nvinfo : EIATTR_KPARAM_INFO
	.align		4
.L_31:
        /*0008*/ 	.byte	0x04, 0x17
        /*000a*/ 	.short	(.L_33 - .L_32)
.L_32:
        /*000c*/ 	.word	0x00000000
        /*0010*/ 	.short	0x0000
        /*0012*/ 	.short	0x0000
        /*0014*/ 	.byte	0x00, 0xf0, 0x01, 0x20


	//----- nvinfo : EIATTR_AT_ENTRY_FRAGMENTS
	.align		4
.L_33:
        /*0018*/ 	.byte	0x04, 0x4f
        /*001a*/ 	.short	(.L_35 - .L_34)


	//   ....[0]....
.L_34:
        /*001c*/ 	.word	0x00000006


	//----- nvinfo : EIATTR_RESERVED_SMEM_USED
	.align		4
.L_35:
        /*0020*/ 	.byte	0x01, 0x41
	.zero		2


	//----- nvinfo : EIATTR_SPARSE_MMA_MASK
	.align		4
        /*0024*/ 	.byte	0x03, 0x50
        /*0026*/ 	.short	0x0000


	//----- nvinfo : EIATTR_TCGEN05_1CTA_USED
	.align		4
        /*0028*/ 	.byte	0x01, 0x51
	.zero		2


	//----- nvinfo : EIATTR_MAXREG_COUNT
	.align		4
        /*002c*/ 	.byte	0x03, 0x1b
        /*002e*/ 	.short	0x00ff


	//----- nvinfo : EIATTR_NUM_BARRIERS
	.align		4
        /*0030*/ 	.byte	0x02, 0x4c
        /*0032*/ 	.byte	0x07
	.zero		1


	//----- nvinfo : EIATTR_EXTERNS
	.align		4
        /*0034*/ 	.byte	0x04, 0x0f
        /*0036*/ 	.short	(.L_37 - .L_36)


	//   ....[0]....
	.align		4
.L_36:
        /*0038*/ 	.word	index@(__assertfail)


	//----- nvinfo : EIATTR_MERCURY_ISA_VERSION
	.align		4
.L_37:
        /*003c*/ 	.byte	0x03, 0x5f
        /*003e*/ 	.short	0x0101


	//----- nvinfo : EIATTR_INT_WARP_WIDE_INSTR_OFFSETS
	.align		4
        /*0040*/ 	.byte	0x04, 0x31
        /*0042*/ 	.short	(.L_39 - .L_38)


	//   ....[0]....
.L_38:
        /*0044*/ 	.word	0x000043a0


	//   ....[1]....
        /*0048*/ 	.word	0x000043d0


	//   ....[2]....
        /*004c*/ 	.word	0x000043f0


	//   ....[3]....
        /*0050*/ 	.word	0x00004fd0


	//   ....[4]....
        /*0054*/ 	.word	0x00005080


	//----- nvinfo : EIATTR_COOP_GROUP_MASK_REGIDS
	.align		4
.L_39:
        /*0058*/ 	.byte	0x04, 0x29
        /*005a*/ 	.short	(.L_41 - .L_40)


	//   ....[0]....
.L_40:
        /*005c*/ 	.word	0xffffffff


	//   ....[1]....
        /*0060*/ 	.word	0xffffffff


	//   ....[2]....
        /*0064*/ 	.word	0xffffffff


	//   ....[3]....
        /*0068*/ 	.word	0xffffffff


	//   ....[4]....
        /*006c*/ 	.word	0xffffffff


	//   ....[5]....
        /*0070*/ 	.word	0xffffffff


	//   ....[6]....
        /*0074*/ 	.word	0xffffffff


	//   ....[7]....
        /*0078*/ 	.word	0xffffffff


	//   ....[8]....
        /*007c*/ 	.word	0xffffffff


	//   ....[9]....
        /*0080*/ 	.word	0xffffffff


	//   ....[10]....
        /*0084*/ 	.word	0xffffffff


	//   ....[11]....
        /*0088*/ 	.word	0xffffffff


	//   ....[12]....
        /*008c*/ 	.word	0xffffffff


	//   ....[13]....
        /*0090*/ 	.word	0xffffffff


	//----- nvinfo : EIATTR_COOP_GROUP_INSTR_OFFSETS
	.align		4
.L_41:
        /*0094*/ 	.byte	0x04, 0x28
        /*0096*/ 	.short	(.L_43 - .L_42)


	//   ....[0]....
.L_42:
        /*0098*/ 	.word	0x00000080


	//   ....[1]....
        /*009c*/ 	.word	0x000004e0


	//   ....[2]....
        /*00a0*/ 	.word	0x000007c0


	//   ....[3]....
        /*00a4*/ 	.word	0x00000900


	//   ....[4]....
        /*00a8*/ 	.word	0x00000a00


	//   ....[5]....
        /*00ac*/ 	.word	0x00000b70


	//   ....[6]....
        /*00b0*/ 	.word	0x00000d10


	//   ....[7]....
        /*00b4*/ 	.word	0x00000ed0


	//   ....[8]....
        /*00b8*/ 	.word	0x000021e0


	//   ....[9]....
        /*00bc*/ 	.word	0x00003590


	//   ....[10]....
        /*00c0*/ 	.word	0x000037a0


	//   ....[11]....
        /*00c4*/ 	.word	0x000037d0


	//   ....[12]....
        /*00c8*/ 	.word	0x00004280


	//   ....[13]....
        /*00cc*/ 	.word	0x000044b0


	//----- nvinfo : EIATTR_VRC_CTA_INIT_COUNT
	.align		4
.L_43:
        /*00d0*/ 	.byte	0x02, 0x4a
        /*00d2*/ 	.byte	0x80
	.zero		1


	//----- nvinfo : EIATTR_SYSCALL_OFFSETS
	.align		4
        /*00d4*/ 	.byte	0x04, 0x46
        /*00d6*/ 	.short	(.L_45 - .L_44)


	//   ....[0]....
.L_44:
        /*00d8*/ 	.word	0x00005bf0


	//   ....[1]....
        /*00dc*/ 	.word	0x00005d30


	//   ....[2]....
        /*00e0*/ 	.word	0x000064b0


	//----- nvinfo : EIATTR_MBARRIER_INSTR_OFFSETS
	.align		4
.L_45:
        /*00e4*/ 	.byte	0x04, 0x39
        /*00e6*/ 	.short	(.L_47 - .L_46)


	//   ....[0]....
.L_46:
        /*00e8*/ 	.word	0x00000600
        /*00ec*/ 	.word	0x000000ff
        /*00f0*/ 	.word	0x00000000
        /*00f4*/ 	.short	0x0100
        /*00f6*/ 	.byte	0x04
	.zero		1


	//   ....[1]....
        /*00f8*/ 	.word	0x00000610
        /*00fc*/ 	.word	0x000000ff
        /*0100*/ 	.word	0x00000068
        /*0104*/ 	.short	0x0100
        /*0106*/ 	.byte	0x04
	.zero		1


	//   ....[2]....
        /*0108*/ 	.word	0x00000620
        /*010c*/ 	.word	0x000000ff
        /*0110*/ 	.word	0x00000008
        /*0114*/ 	.short	0x0100
        /*0116*/ 	.byte	0x04
	.zero		1


	//   ....[3]....
        /*0118*/ 	.word	0x00000630
        /*011c*/ 	.word	0x000000ff
        /*0120*/ 	.word	0x00000070
        /*0124*/ 	.short	0x0100
        /*0126*/ 	.byte	0x04
	.zero		1


	//   ....[4]....
        /*0128*/ 	.word	0x00000640
        /*012c*/ 	.word	0x000000ff
        /*0130*/ 	.word	0x00000010
        /*0134*/ 	.short	0x0100
        /*0136*/ 	.byte	0x04
	.zero		1


	//   ....[5]....
        /*0138*/ 	.word	0x00000650
        /*013c*/ 	.word	0x000000ff
        /*0140*/ 	.word	0x00000078
        /*0144*/ 	.short	0x0100
        /*0146*/ 	.byte	0x04
	.zero		1


	//   ....[6]....
        /*0148*/ 	.word	0x00000660
        /*014c*/ 	.word	0x000000ff
        /*0150*/ 	.word	0x00000018
        /*0154*/ 	.short	0x0100
        /*0156*/ 	.byte	0x04
	.zero		1


	//   ....[7]....
        /*0158*/ 	.word	0x00000670
        /*015c*/ 	.word	0x000000ff
        /*0160*/ 	.word	0x00000080
        /*0164*/ 	.short	0x0100
        /*0166*/ 	.byte	0x04
	.zero		1


	//   ....[8]....
        /*0168*/ 	.word	0x00000680
        /*016c*/ 	.word	0x000000ff
        /*0170*/ 	.word	0x00000020
        /*0174*/ 	.short	0x0100
        /*0176*/ 	.byte	0x04
	.zero		1


	//   ....[9]....
        /*0178*/ 	.word	0x00000690
        /*017c*/ 	.word	0x000000ff
        /*0180*/ 	.word	0x00000088
        /*0184*/ 	.short	0x0100
        /*0186*/ 	.byte	0x04
	.zero		1


	//   ....[10]....
        /*0188*/ 	.word	0x000006a0
        /*018c*/ 	.word	0x000000ff
        /*0190*/ 	.word	0x00000028
        /*0194*/ 	.short	0x0100
        /*0196*/ 	.byte	0x04
	.zero		1


	//   ....[11]....
        /*0198*/ 	.word	0x000006b0
        /*019c*/ 	.word	0x000000ff
        /*01a0*/ 	.word	0x00000090
        /*01a4*/ 	.short	0x0100
        /*01a6*/ 	.byte	0x04
	.zero		1


	//   ....[12]....
        /*01a8*/ 	.word	0x000006c0
        /*01ac*/ 	.word	0x000000ff
        /*01b0*/ 	.word	0x00000030
        /*01b4*/ 	.short	0x0100
        /*01b6*/ 	.byte	0x04
	.zero		1


	//   ....[13]....
        /*01b8*/ 	.word	0x000006d0
        /*01bc*/ 	.word	0x000000ff
        /*01c0*/ 	.word	0x00000098
        /*01c4*/ 	.short	0x0100
        /*01c6*/ 	.byte	0x04
	.zero		1


	//   ....[14]....
        /*01c8*/ 	.word	0x000006e0
        /*01cc*/ 	.word	0x000000ff
        /*01d0*/ 	.word	0x00000038
        /*01d4*/ 	.short	0x0100
        /*01d6*/ 	.byte	0x04
	.zero		1


	//   ....[15]....
        /*01d8*/ 	.word	0x000006f0
        /*01dc*/ 	.word	0x000000ff
        /*01e0*/ 	.word	0x000000a0
        /*01e4*/ 	.short	0x0100
        /*01e6*/ 	.byte	0x04
	.zero		1


	//   ....[16]....
        /*01e8*/ 	.word	0x00000700
        /*01ec*/ 	.word	0x000000ff
        /*01f0*/ 	.word	0x00000040
        /*01f4*/ 	.short	0x0100
        /*01f6*/ 	.byte	0x04
	.zero		1


	//   ....[17]....
        /*01f8*/ 	.word	0x00000710
        /*01fc*/ 	.word	0x000000ff
        /*0200*/ 	.word	0x000000a8
        /*0204*/ 	.short	0x0100
        /*0206*/ 	.byte	0x04
	.zero		1


	//   ....[18]....
        /*0208*/ 	.word	0x00000720
        /*020c*/ 	.word	0x000000ff
        /*0210*/ 	.word	0x00000048
        /*0214*/ 	.short	0x0100
        /*0216*/ 	.byte	0x04
	.zero		1


	//   ....[19]....
        /*0218*/ 	.word	0x00000730
        /*021c*/ 	.word	0x000000ff
        /*0220*/ 	.word	0x000000b0
        /*0224*/ 	.short	0x0100
        /*0226*/ 	.byte	0x04
	.zero		1


	//   ....[20]....
        /*0228*/ 	.word	0x00000740
        /*022c*/ 	.word	0x000000ff
        /*0230*/ 	.word	0x00000050
        /*0234*/ 	.short	0x0100
        /*0236*/ 	.byte	0x04
	.zero		1


	//   ....[21]....
        /*0238*/ 	.word	0x00000750
        /*023c*/ 	.word	0x000000ff
        /*0240*/ 	.word	0x000000b8
        /*0244*/ 	.short	0x0100
        /*0246*/ 	.byte	0x04
	.zero		1


	//   ....[22]....
        /*0248*/ 	.word	0x00000760
        /*024c*/ 	.word	0x000000ff
        /*0250*/ 	.word	0x00000058
        /*0254*/ 	.short	0x0100
        /*0256*/ 	.byte	0x04
	.zero		1


	//   ....[23]....
        /*0258*/ 	.word	0x00000770
        /*025c*/ 	.word	0x000000ff
        /*0260*/ 	.word	0x000000c0
        /*0264*/ 	.short	0x0100
        /*0266*/ 	.byte	0x04
	.zero		1


	//   ....[24]....
        /*0268*/ 	.word	0x00000780
        /*026c*/ 	.word	0x000000ff
        /*0270*/ 	.word	0x00000060
        /*0274*/ 	.short	0x0100
        /*0276*/ 	.byte	0x04
	.zero		1


	//   ....[25]....
        /*0278*/ 	.word	0x00000790
        /*027c*/ 	.word	0x000000ff
        /*0280*/ 	.word	0x000000c8
        /*0284*/ 	.short	0x0100
        /*0286*/ 	.byte	0x04
	.zero		1


	//   ....[26]....
        /*0288*/ 	.word	0x000008d0
        /*028c*/ 	.word	0x000000ff
        /*0290*/ 	.word	0x000000d0
        /*0294*/ 	.short	0x0100
        /*0296*/ 	.byte	0x04
	.zero		1


	//   ....[27]....
        /*0298*/ 	.word	0x000008e0
        /*029c*/ 	.word	0x000000ff
        /*02a0*/ 	.word	0x000000d8
        /*02a4*/ 	.short	0x0100
        /*02a6*/ 	.byte	0x04
	.zero		1


	//   ....[28]....
        /*02a8*/ 	.word	0x000009d0
        /*02ac*/ 	.word	0x000000ff
        /*02b0*/ 	.word	0x000000e0
        /*02b4*/ 	.short	0x0100
        /*02b6*/ 	.byte	0x06
	.zero		1


	//   ....[29]....
        /*02b8*/ 	.word	0x000009e0
        /*02bc*/ 	.word	0x000000ff
        /*02c0*/ 	.word	0x000000e8
        /*02c4*/ 	.short	0x0100
        /*02c6*/ 	.byte	0x06
	.zero		1


	//   ....[30]....
        /*02c8*/ 	.word	0x00000b20
        /*02cc*/ 	.word	0x000000ff
        /*02d0*/ 	.word	0x000000f0
        /*02d4*/ 	.short	0x0100
        /*02d6*/ 	.byte	0x06
	.zero		1


	//   ....[31]....
        /*02d8*/ 	.word	0x00000b30
        /*02dc*/ 	.word	0x000000ff
        /*02e0*/ 	.word	0x00000100
        /*02e4*/ 	.short	0x0100
        /*02e6*/ 	.byte	0x06
	.zero		1


	//   ....[32]....
        /*02e8*/ 	.word	0x00000b40
        /*02ec*/ 	.word	0x000000ff
        /*02f0*/ 	.word	0x000000f8
        /*02f4*/ 	.short	0x0100
        /*02f6*/ 	.byte	0x06
	.zero		1


	//   ....[33]....
        /*02f8*/ 	.word	0x00000b50
        /*02fc*/ 	.word	0x000000ff
        /*0300*/ 	.word	0x00000108
        /*0304*/ 	.short	0x0100
        /*0306*/ 	.byte	0x06
	.zero		1


	//   ....[34]....
        /*0308*/ 	.word	0x00000c80
        /*030c*/ 	.word	0x000000ff
        /*0310*/ 	.word	0x00000110
        /*0314*/ 	.short	0x0100
        /*0316*/ 	.byte	0x04
	.zero		1


	//   ....[35]....
        /*0318*/ 	.word	0x00000c90
        /*031c*/ 	.word	0x000000ff
        /*0320*/ 	.word	0x00000130
        /*0324*/ 	.short	0x0100
        /*0326*/ 	.byte	0x04
	.zero		1


	//   ....[36]....
        /*0328*/ 	.word	0x00000ca0
        /*032c*/ 	.word	0x000000ff
        /*0330*/ 	.word	0x00000118
        /*0334*/ 	.short	0x0100
        /*0336*/ 	.byte	0x04
	.zero		1


	//   ....[37]....
        /*0338*/ 	.word	0x00000cb0
        /*033c*/ 	.word	0x000000ff
        /*0340*/ 	.word	0x00000138
        /*0344*/ 	.short	0x0100
        /*0346*/ 	.byte	0x04
	.zero		1


	//   ....[38]....
        /*0348*/ 	.word	0x00000cc0
        /*034c*/ 	.word	0x000000ff
        /*0350*/ 	.word	0x00000120
        /*0354*/ 	.short	0x0100
        /*0356*/ 	.byte	0x04
	.zero		1


	//   ....[39]....
        /*0358*/ 	.word	0x00000cd0
        /*035c*/ 	.word	0x000000ff
        /*0360*/ 	.word	0x00000140
        /*0364*/ 	.short	0x0100
        /*0366*/ 	.byte	0x04
	.zero		1


	//   ....[40]....
        /*0368*/ 	.word	0x00000ce0
        /*036c*/ 	.word	0x000000ff
        /*0370*/ 	.word	0x00000128
        /*0374*/ 	.short	0x0100
        /*0376*/ 	.byte	0x04
	.zero		1


	//   ....[41]....
        /*0378*/ 	.word	0x00000cf0
        /*037c*/ 	.word	0x000000ff
        /*0380*/ 	.word	0x00000148
        /*0384*/ 	.short	0x0100
        /*0386*/ 	.byte	0x04
	.zero		1


	//   ....[42]....
        /*0388*/ 	.word	0x00000de0
        /*038c*/ 	.word	0x000000ff
        /*0390*/ 	.word	0x00000150
        /*0394*/ 	.short	0x0100
        /*0396*/ 	.byte	0x04
	.zero		1


	//   ....[43]....
        /*0398*/ 	.word	0x00000df0
        /*039c*/ 	.word	0x000000ff
        /*03a0*/ 	.word	0x00000160
        /*03a4*/ 	.short	0x0100
        /*03a6*/ 	.byte	0x04
	.zero		1


	//   ....[44]....
        /*03a8*/ 	.word	0x00000e00
        /*03ac*/ 	.word	0x000000ff
        /*03b0*/ 	.word	0x00000158
        /*03b4*/ 	.short	0x0100
        /*03b6*/ 	.byte	0x04
	.zero		1


	//   ....[45]....
        /*03b8*/ 	.word	0x00000e10
        /*03bc*/ 	.word	0x000000ff
        /*03c0*/ 	.word	0x00000168
        /*03c4*/ 	.short	0x0100
        /*03c6*/ 	.byte	0x04
	.zero		1


	//   ....[46]....
        /*03c8*/ 	.word	0x00001a60
        /*03cc*/ 	.word	0x00000000
        /*03d0*/ 	.word	0x00000160
        /*03d4*/ 	.short	0x010a
        /*03d6*/ 	.byte	0xff
	.zero		1


	//   ....[47]....
        /*03d8*/ 	.word	0x00001a90
        /*03dc*/ 	.word	0x00000000
        /*03e0*/ 	.word	0x00000150
        /*03e4*/ 	.short	0x0101
        /*03e6*/ 	.byte	0xff
	.zero		1


	//   ....[48]....
        /*03e8*/ 	.word	0x00001b60
        /*03ec*/ 	.word	0x000000ff
        /*03f0*/ 	.word	0x00000068
        /*03f4*/ 	.short	0x010a
        /*03f6*/ 	.byte	0x04
	.zero		1


	//   ....[49]....
        /*03f8*/ 	.word	0x00001be0
        /*03fc*/ 	.word	0x000000ff
        /*0400*/ 	.word	0x00000068
        /*0404*/ 	.short	0x010a
        /*0406*/ 	.byte	0x21
	.zero		1


	//   ....[50]....
        /*0408*/ 	.word	0x00001d70
        /*040c*/ 	.word	0x000000ff
        /*0410*/ 	.word	0x00000068
        /*0414*/ 	.short	0x010a
        /*0416*/ 	.byte	0x08
	.zero		1


	//   ....[51]....
        /*0418*/ 	.word	0x00001e90
        /*041c*/ 	.word	0x000000ff
        /*0420*/ 	.word	0x000000e8
        /*0424*/ 	.short	0x0101
        /*0426*/ 	.byte	0x06
	.zero		1


	//   ....[52]....
        /*0428*/ 	.word	0x00001eb0
        /*042c*/ 	.word	0x000000ff
        /*0430*/ 	.word	0x00000068
        /*0434*/ 	.short	0x010a
        /*0436*/ 	.byte	0x04
	.zero		1


	//   ....[53]....
        /*0438*/ 	.word	0x00001f30
        /*043c*/ 	.word	0x000000ff
        /*0440*/ 	.word	0x00000068
        /*0444*/ 	.short	0x010a
        /*0446*/ 	.byte	0x11
	.zero		1


	//   ....[54]....
        /*0448*/ 	.word	0x00002140
        /*044c*/ 	.word	0x000000ff
        /*0450*/ 	.word	0x00000068
        /*0454*/ 	.short	0x010a
        /*0456*/ 	.byte	0x07
	.zero		1


	//   ....[55]....
        /*0458*/ 	.word	0x00002210
        /*045c*/ 	.word	0x00000003
        /*0460*/ 	.word	0x000000f0
        /*0464*/ 	.short	0x010a
        /*0466*/ 	.byte	0xff
	.zero		1


	//   ....[56]....
        /*0468*/ 	.word	0x00002360
        /*046c*/ 	.word	0x00000000
        /*0470*/ 	.word	0x00000000
        /*0474*/ 	.short	0x0101
        /*0476*/ 	.byte	0xff
	.zero		1


	//   ....[57]....
        /*0478*/ 	.word	0x00002900
        /*047c*/ 	.word	0x000000ff
        /*0480*/ 	.word	0x00000000
        /*0484*/ 	.short	0x010a
        /*0486*/ 	.byte	0x04
	.zero		1


	//   ....[58]....
        /*0488*/ 	.word	0x00002990
        /*048c*/ 	.word	0x000000ff
        /*0490*/ 	.word	0x00000000
        /*0494*/ 	.short	0x010a
        /*0496*/ 	.byte	0x05
	.zero		1


	//   ....[59]....
        /*0498*/ 	.word	0x00002a20
        /*049c*/ 	.word	0x000000ff
        /*04a0*/ 	.word	0x00000000
        /*04a4*/ 	.short	0x010a
        /*04a6*/ 	.byte	0x05
	.zero		1


	//   ....[60]....
        /*04a8*/ 	.word	0x00002ab0
        /*04ac*/ 	.word	0x000000ff
        /*04b0*/ 	.word	0x00000000
        /*04b4*/ 	.short	0x010a
        /*04b6*/ 	.byte	0x05
	.zero		1


	//   ....[61]....
        /*04b8*/ 	.word	0x00002b40
        /*04bc*/ 	.word	0x000000ff
        /*04c0*/ 	.word	0x00000000
        /*04c4*/ 	.short	0x010a
        /*04c6*/ 	.byte	0x05
	.zero		1


	//   ....[62]....
        /*04c8*/ 	.word	0x00002bd0
        /*04cc*/ 	.word	0x000000ff
        /*04d0*/ 	.word	0x00000000
        /*04d4*/ 	.short	0x010a
        /*04d6*/ 	.byte	0x05
	.zero		1


	//   ....[63]....
        /*04d8*/ 	.word	0x00002c60
        /*04dc*/ 	.word	0x000000ff
        /*04e0*/ 	.word	0x00000000
        /*04e4*/ 	.short	0x010a
        /*04e6*/ 	.byte	0x05
	.zero		1


	//   ....[64]....
        /*04e8*/ 	.word	0x00002cf0
        /*04ec*/ 	.word	0x000000ff
        /*04f0*/ 	.word	0x00000000
        /*04f4*/ 	.short	0x010a
        /*04f6*/ 	.byte	0x05
	.zero		1


	//   ....[65]....
        /*04f8*/ 	.word	0x00002d80
        /*04fc*/ 	.word	0x000000ff
        /*0500*/ 	.word	0x00000000
        /*0504*/ 	.short	0x010a
        /*0506*/ 	.byte	0x05
	.zero		1


	//   ....[66]....
        /*0508*/ 	.word	0x00002e10
        /*050c*/ 	.word	0x000000ff
        /*0510*/ 	.word	0x00000000
        /*0514*/ 	.short	0x010a
        /*0516*/ 	.byte	0x05
	.zero		1


	//   ....[67]....
        /*0518*/ 	.word	0x00002ea0
        /*051c*/ 	.word	0x000000ff
        /*0520*/ 	.word	0x00000000
        /*0524*/ 	.short	0x010a
        /*0526*/ 	.byte	0x05
	.zero		1


	//   ....[68]....
        /*0528*/ 	.word	0x00002f30
        /*052c*/ 	.word	0x000000ff
        /*0530*/ 	.word	0x00000000
        /*0534*/ 	.short	0x010a
        /*0536*/ 	.byte	0x05
	.zero		1


	//   ....[69]....
        /*0538*/ 	.word	0x00002fd0
        /*053c*/ 	.word	0x00000000
        /*0540*/ 	.word	0x00000000
        /*0544*/ 	.short	0x010a
        /*0546*/ 	.byte	0xff
	.zero		1


	//   ....[70]....
        /*0548*/ 	.word	0x000030f0
        /*054c*/ 	.word	0x00000002
        /*0550*/ 	.word	0x00000150
        /*0554*/ 	.short	0x010a
        /*0556*/ 	.byte	0xff
	.zero		1


	//   ....[71]....
        /*0558*/ 	.word	0x00003160
        /*055c*/ 	.word	0x00000002
        /*0560*/ 	.word	0x00000000
        /*0564*/ 	.short	0x0101
        /*0566*/ 	.byte	0xff
	.zero		1


	//   ....[72]....
        /*0568*/ 	.word	0x00003180
        /*056c*/ 	.word	0x000000ff
        /*0570*/ 	.word	0x00000100
        /*0574*/ 	.short	0x010a
        /*0576*/ 	.byte	0x04
	.zero		1


	//   ....[73]....
        /*0578*/ 	.word	0x000032a0
        /*057c*/ 	.word	0x00000002
        /*0580*/ 	.word	0x000000f0
        /*0584*/ 	.short	0x010a
        /*0586*/ 	.byte	0xff
	.zero		1


	//   ....[74]....
        /*0588*/ 	.word	0x000033a0
        /*058c*/ 	.word	0x00000002
        /*0590*/ 	.word	0x00000000
        /*0594*/ 	.short	0x0101
        /*0596*/ 	.byte	0xff
	.zero		1


	//   ....[75]....
        /*0598*/ 	.word	0x00003430
        /*059c*/ 	.word	0x000000ff
        /*05a0*/ 	.word	0x00000100
        /*05a4*/ 	.short	0x0106
        /*05a6*/ 	.byte	0x04
	.zero		1


	//   ....[76]....
        /*05a8*/ 	.word	0x00003450
        /*05ac*/ 	.word	0x000000ff
        /*05b0*/ 	.word	0x00000100
        /*05b4*/ 	.short	0x010a
        /*05b6*/ 	.byte	0x04
	.zero		1


	//   ....[77]....
        /*05b8*/ 	.word	0x000034e0
        /*05bc*/ 	.word	0x000000ff
        /*05c0*/ 	.word	0x00000100
        /*05c4*/ 	.short	0x0106
        /*05c6*/ 	.byte	0x07
	.zero		1


	//   ....[78]....
        /*05c8*/ 	.word	0x00003520
        /*05cc*/ 	.word	0x00000000
        /*05d0*/ 	.word	0x00000100
        /*05d4*/ 	.short	0x010a
        /*05d6*/ 	.byte	0xff
	.zero		1


	//   ....[79]....
        /*05d8*/ 	.word	0x00003a70
        /*05dc*/ 	.word	0x00000000
        /*05e0*/ 	.word	0x000000f0
        /*05e4*/ 	.short	0x010a
        /*05e6*/ 	.byte	0xff
	.zero		1


	//   ....[80]....
        /*05e8*/ 	.word	0x00003b70
        /*05ec*/ 	.word	0x00000003
        /*05f0*/ 	.word	0x00000000
        /*05f4*/ 	.short	0x0101
        /*05f6*/ 	.byte	0xff
	.zero		1


	//   ....[81]....
        /*05f8*/ 	.word	0x00003b80
        /*05fc*/ 	.word	0x000000ff
        /*0600*/ 	.word	0x00000000
        /*0604*/ 	.short	0x010a
        /*0606*/ 	.byte	0x04
	.zero		1


	//   ....[82]....
        /*0608*/ 	.word	0x00003c00
        /*060c*/ 	.word	0x000000ff
        /*0610*/ 	.word	0x00000130
        /*0614*/ 	.short	0x010a
        /*0616*/ 	.byte	0x1f
	.zero		1


	//   ....[83]....
        /*0618*/ 	.word	0x00003ce0
        /*061c*/ 	.word	0x000000ff
        /*0620*/ 	.word	0x00000000
        /*0624*/ 	.short	0x010a
        /*0626*/ 	.byte	0x05
	.zero		1


	//   ....[84]....
        /*0628*/ 	.word	0x00003e20
        /*062c*/ 	.word	0x000000ff
        /*0630*/ 	.word	0x00000000
        /*0634*/ 	.short	0x010a
        /*0636*/ 	.byte	0x04
	.zero		1


	//   ....[85]....
        /*0638*/ 	.word	0x000040b0
        /*063c*/ 	.word	0x000000ff
        /*0640*/ 	.word	0x00000000
        /*0644*/ 	.short	0x010a
        /*0646*/ 	.byte	0x04
	.zero		1


	//   ....[86]....
        /*0648*/ 	.word	0x00004140
        /*064c*/ 	.word	0x000000ff
        /*0650*/ 	.word	0x00000000
        /*0654*/ 	.short	0x010a
        /*0656*/ 	.byte	0x05
	.zero		1


	//   ....[87]....
        /*0658*/ 	.word	0x000041d0
        /*065c*/ 	.word	0x000000ff
        /*0660*/ 	.word	0x00000000
        /*0664*/ 	.short	0x010a
        /*0666*/ 	.byte	0x05
	.zero		1


	//   ....[88]....
        /*0668*/ 	.word	0x00004260
        /*066c*/ 	.word	0x000000ff
        /*0670*/ 	.word	0x00000000
        /*0674*/ 	.short	0x010a
        /*0676*/ 	.byte	0x04
	.zero		1


	//   ....[89]....
        /*0678*/ 	.word	0x00004750
        /*067c*/ 	.word	0x00000003
        /*0680*/ 	.word	0x000000f0
        /*0684*/ 	.short	0x010a
        /*0686*/ 	.byte	0xff
	.zero		1


	//   ....[90]....
        /*0688*/ 	.word	0x000048c0
        /*068c*/ 	.word	0x00000000
        /*0690*/ 	.word	0x00000000
        /*0694*/ 	.short	0x0101
        /*0696*/ 	.byte	0xff
	.zero		1


	//   ....[91]....
        /*0698*/ 	.word	0x00004d80
        /*069c*/ 	.word	0x000000ff
        /*06a0*/ 	.word	0x000000e8
        /*06a4*/ 	.short	0x010a
        /*06a6*/ 	.byte	0x11
	.zero		1


	//   ....[92]....
        /*06a8*/ 	.word	0x00004f10
        /*06ac*/ 	.word	0x000000ff
        /*06b0*/ 	.word	0x000000d8
        /*06b4*/ 	.short	0x010a
        /*06b6*/ 	.byte	0x11
	.zero		1


	//   ....[93]....
        /*06b8*/ 	.word	0x00005120
        /*06bc*/ 	.word	0x000000ff
        /*06c0*/ 	.word	0x000000d0
        /*06c4*/ 	.short	0x010b
        /*06c6*/ 	.byte	0x11
	.zero		1


	//   ....[94]....
        /*06c8*/ 	.word	0x00005130
        /*06cc*/ 	.word	0x000000ff
        /*06d0*/ 	.word	0x00000000
        /*06d4*/ 	.short	0x0101
        /*06d6*/ 	.byte	0x34
	.zero		1


	//   ....[95]....
        /*06d8*/ 	.word	0x00005170
        /*06dc*/ 	.word	0x00000000
        /*06e0*/ 	.word	0x000000d8
        /*06e4*/ 	.short	0x010a
        /*06e6*/ 	.byte	0xff
	.zero		1


	//   ....[96]....
        /*06e8*/ 	.word	0x000054b0
        /*06ec*/ 	.word	0x00000003
        /*06f0*/ 	.word	0x000000f0
        /*06f4*/ 	.short	0x010a
        /*06f6*/ 	.byte	0xff
	.zero		1


	//   ....[97]....
        /*06f8*/ 	.word	0x00005630
        /*06fc*/ 	.word	0x00000000
        /*0700*/ 	.word	0x00000000
        /*0704*/ 	.short	0x0101
        /*0706*/ 	.byte	0xff
	.zero		1


	//   ....[98]....
        /*0708*/ 	.word	0x00006090
        /*070c*/ 	.word	0x000000ff
        /*0710*/ 	.word	0x000000d0
        /*0714*/ 	.short	0x010a
        /*0716*/ 	.byte	0x2c
	.zero		1


	//   ....[99]....
        /*0718*/ 	.word	0x000060a0
        /*071c*/ 	.word	0x00000016
        /*0720*/ 	.word	0x00000110
        /*0724*/ 	.short	0x010a
        /*0726*/ 	.byte	0xff
	.zero		1


	//   ....[100]....
        /*0728*/ 	.word	0x00006250
        /*072c*/ 	.word	0x000000ff
        /*0730*/ 	.word	0x000000d0
        /*0734*/ 	.short	0x010a
        /*0736*/ 	.byte	0x2c
	.zero		1


	//   ....[101]....
        /*0738*/ 	.word	0x00006330
        /*073c*/ 	.word	0x000000ff
        /*0740*/ 	.word	0x00000000
        /*0744*/ 	.short	0x0101
        /*0746*/ 	.byte	0x04
	.zero		1


	//   ....[102]....
        /*0748*/ 	.word	0x00006390
        /*074c*/ 	.word	0x00000016
        /*0750*/ 	.word	0x00000110
        /*0754*/ 	.short	0x010a
        /*0756*/ 	.byte	0xff
	.zero		1


	//   ....[103]....
        /*0758*/ 	.word	0x00006700
        /*075c*/ 	.word	0x000000ff
        /*0760*/ 	.word	0x00000000
        /*0764*/ 	.short	0x0101
        /*0766*/ 	.byte	0x04
	.zero		1


	//   ....[104]....
        /*0768*/ 	.word	0x00006fe0
        /*076c*/ 	.word	0x00000000
        /*0770*/ 	.word	0x00000160
        /*0774*/ 	.short	0x010a
        /*0776*/ 	.byte	0xff
	.zero		1


	//   ....[105]....
        /*0778*/ 	.word	0x00007040
        /*077c*/ 	.word	0x00000000
        /*0780*/ 	.word	0x00000068
        /*0784*/ 	.short	0x010a
        /*0786*/ 	.byte	0xff
	.zero		1


	//   ....[106]....
        /*0788*/ 	.word	0x000070a0
        /*078c*/ 	.word	0x00000000
        /*0790*/ 	.word	0x00000068
        /*0794*/ 	.short	0x010a
        /*0796*/ 	.byte	0xff
	.zero		1


	//   ....[107]....
        /*0798*/ 	.word	0x000070f0
        /*079c*/ 	.word	0x00000003
        /*07a0*/ 	.word	0x000000f0
        /*07a4*/ 	.short	0x010a
        /*07a6*/ 	.byte	0xff
	.zero		1


	//   ....[108]....
        /*07a8*/ 	.word	0x00007150
        /*07ac*/ 	.word	0x00000000
        /*07b0*/ 	.word	0x00000000
        /*07b4*/ 	.short	0x010a
        /*07b6*/ 	.byte	0xff
	.zero		1


	//   ....[109]....
        /*07b8*/ 	.word	0x000071b0
        /*07bc*/ 	.word	0x00000000
        /*07c0*/ 	.word	0x00000000
        /*07c4*/ 	.short	0x010a
        /*07c6*/ 	.byte	0xff
	.zero		1


	//   ....[110]....
        /*07c8*/ 	.word	0x00007210
        /*07cc*/ 	.word	0x00000000
        /*07d0*/ 	.word	0x00000000
        /*07d4*/ 	.short	0x010a
        /*07d6*/ 	.byte	0xff
	.zero		1


	//   ....[111]....
        /*07d8*/ 	.word	0x00007270
        /*07dc*/ 	.word	0x00000000
        /*07e0*/ 	.word	0x00000000
        /*07e4*/ 	.short	0x010a
        /*07e6*/ 	.byte	0xff
	.zero		1


	//   ....[112]....
        /*07e8*/ 	.word	0x000072d0
        /*07ec*/ 	.word	0x00000000
        /*07f0*/ 	.word	0x00000000
        /*07f4*/ 	.short	0x010a
        /*07f6*/ 	.byte	0xff
	.zero		1


	//   ....[113]....
        /*07f8*/ 	.word	0x00007330
        /*07fc*/ 	.word	0x00000000
        /*0800*/ 	.word	0x00000000
        /*0804*/ 	.short	0x010a
        /*0806*/ 	.byte	0xff
	.zero		1


	//   ....[114]....
        /*0808*/ 	.word	0x00007390
        /*080c*/ 	.word	0x00000000
        /*0810*/ 	.word	0x00000000
        /*0814*/ 	.short	0x010a
        /*0816*/ 	.byte	0xff
	.zero		1


	//   ....[115]....
        /*0818*/ 	.word	0x000073f0
        /*081c*/ 	.word	0x00000000
        /*0820*/ 	.word	0x00000000
        /*0824*/ 	.short	0x010a
        /*0826*/ 	.byte	0xff
	.zero		1


	//   ....[116]....
        /*0828*/ 	.word	0x00007450
        /*082c*/ 	.word	0x00000000
        /*0830*/ 	.word	0x00000000
        /*0834*/ 	.short	0x010a
        /*0836*/ 	.byte	0xff
	.zero		1


	//   ....[117]....
        /*0838*/ 	.word	0x000074b0
        /*083c*/ 	.word	0x00000000
        /*0840*/ 	.word	0x00000000
        /*0844*/ 	.short	0x010a
        /*0846*/ 	.byte	0xff
	.zero		1


	//   ....[118]....
        /*0848*/ 	.word	0x00007510
        /*084c*/ 	.word	0x00000000
        /*0850*/ 	.word	0x00000000
        /*0854*/ 	.short	0x010a
        /*0856*/ 	.byte	0xff
	.zero		1


	//   ....[119]....
        /*0858*/ 	.word	0x00007570
        /*085c*/ 	.word	0x00000000
        /*0860*/ 	.word	0x00000000
        /*0864*/ 	.short	0x010a
        /*0866*/ 	.byte	0xff
	.zero		1


	//   ....[120]....
        /*0868*/ 	.word	0x000075c0
        /*086c*/ 	.word	0x00000002
        /*0870*/ 	.word	0x00000150
        /*0874*/ 	.short	0x010a
        /*0876*/ 	.byte	0xff
	.zero		1


	//   ....[121]....
        /*0878*/ 	.word	0x00007620
        /*087c*/ 	.word	0x00000002
        /*0880*/ 	.word	0x00000100
        /*0884*/ 	.short	0x010a
        /*0886*/ 	.byte	0xff
	.zero		1


	//   ....[122]....
        /*0888*/ 	.word	0x00007670
        /*088c*/ 	.word	0x00000002
        /*0890*/ 	.word	0x000000f0
        /*0894*/ 	.short	0x010a
        /*0896*/ 	.byte	0xff
	.zero		1


	//   ....[123]....
        /*0898*/ 	.word	0x000076d0
        /*089c*/ 	.word	0x00000000
        /*08a0*/ 	.word	0x00000100
        /*08a4*/ 	.short	0x010a
        /*08a6*/ 	.byte	0xff
	.zero		1


	//   ....[124]....
        /*08a8*/ 	.word	0x00007720
        /*08ac*/ 	.word	0x00000000
        /*08b0*/ 	.word	0x000000f0
        /*08b4*/ 	.short	0x010a
        /*08b6*/ 	.byte	0xff
	.zero		1


	//   ....[125]....
        /*08b8*/ 	.word	0x00007780
        /*08bc*/ 	.word	0x00000002
        /*08c0*/ 	.word	0x00000130
        /*08c4*/ 	.short	0x010a
        /*08c6*/ 	.byte	0xff
	.zero		1


	//   ....[126]....
        /*08c8*/ 	.word	0x000077e0
        /*08cc*/ 	.word	0x00000000
        /*08d0*/ 	.word	0x00000000
        /*08d4*/ 	.short	0x010a
        /*08d6*/ 	.byte	0xff
	.zero		1


	//   ....[127]....
        /*08d8*/ 	.word	0x00007840
        /*08dc*/ 	.word	0x00000000
        /*08e0*/ 	.word	0x00000000
        /*08e4*/ 	.short	0x010a
        /*08e6*/ 	.byte	0xff
	.zero		1


	//   ....[128]....
        /*08e8*/ 	.word	0x000078a0
        /*08ec*/ 	.word	0x00000000
        /*08f0*/ 	.word	0x00000000
        /*08f4*/ 	.short	0x010a
        /*08f6*/ 	.byte	0xff
	.zero		1


	//   ....[129]....
        /*08f8*/ 	.word	0x00007900
        /*08fc*/ 	.word	0x00000000
        /*0900*/ 	.word	0x00000000
        /*0904*/ 	.short	0x010a
        /*0906*/ 	.byte	0xff
	.zero		1


	//   ....[130]....
        /*0908*/ 	.word	0x00007960
        /*090c*/ 	.word	0x00000000
        /*0910*/ 	.word	0x00000000
        /*0914*/ 	.short	0x010a
        /*0916*/ 	.byte	0xff
	.zero		1


	//   ....[131]....
        /*0918*/ 	.word	0x000079b0
        /*091c*/ 	.word	0x00000003
        /*0920*/ 	.word	0x000000f0
        /*0924*/ 	.short	0x010a
        /*0926*/ 	.byte	0xff
	.zero		1


	//   ....[132]....
        /*0928*/ 	.word	0x00007a10
        /*092c*/ 	.word	0x00000000
        /*0930*/ 	.word	0x000000e8
        /*0934*/ 	.short	0x010a
        /*0936*/ 	.byte	0xff
	.zero		1


	//   ....[133]....
        /*0938*/ 	.word	0x00007a70
        /*093c*/ 	.word	0x00000000
        /*0940*/ 	.word	0x000000d8
        /*0944*/ 	.short	0x010a
        /*0946*/ 	.byte	0xff
	.zero		1


	//   ....[134]....
        /*0948*/ 	.word	0x00007ac0
        /*094c*/ 	.word	0x00000003
        /*0950*/ 	.word	0x000000f0
        /*0954*/ 	.short	0x010a
        /*0956*/ 	.byte	0xff
	.zero		1


	//   ....[135]....
        /*0958*/ 	.word	0x00007b20
        /*095c*/ 	.word	0x00000000
        /*0960*/ 	.word	0x000000d0
        /*0964*/ 	.short	0x010a
        /*0966*/ 	.byte	0xff
	.zero		1


	//   ....[136]....
        /*0968*/ 	.word	0x00007b70
        /*096c*/ 	.word	0x00000016
        /*0970*/ 	.word	0x00000110
        /*0974*/ 	.short	0x010a
        /*0976*/ 	.byte	0xff
	.zero		1


	//----- nvinfo : EIATTR_NUM_MBARRIERS
	.align		4
.L_47:
        /*0978*/ 	.byte	0x03, 0x38
        /*097a*/ 	.short	0x002e


	//----- nvinfo : EIATTR_EXIT_INSTR_OFFSETS
	.align		4
        /*097c*/ 	.byte	0x04, 0x1c
        /*097e*/ 	.short	(.L_49 - .L_48)


	//   ....[0]....
.L_48:
        /*0980*/ 	.word	0x00003000


	//   ....[1]....
        /*0984*/ 	.word	0x000034f0


	//   ....[2]....
        /*0988*/ 	.word	0x00003550


	//   ....[3]....
        /*098c*/ 	.word	0x000044c0


	//   ....[4]....
        /*0990*/ 	.word	0x000051a0


	//   ....[5]....
        /*0994*/ 	.word	0x000051e0


	//   ....[6]....
        /*0998*/ 	.word	0x00006fd0


	//----- nvinfo : EIATTR_MAX_THREADS
	.align		4
.L_49:
        /*099c*/ 	.byte	0x04, 0x05
        /*099e*/ 	.short	(.L_51 - .L_50)
.L_50:
        /*09a0*/ 	.word	0x00000100
        /*09a4*/ 	.word	0x00000001
        /*09a8*/ 	.word	0x00000001


	//----- nvinfo : EIATTR_CRS_STACK_SIZE
	.align		4
.L_51:
        /*09ac*/ 	.byte	0x04, 0x1e
        /*09ae*/ 	.short	(.L_53 - .L_52)
.L_52:
        /*09b0*/ 	.word	0x00000000


	//----- nvinfo : EIATTR_CBANK_PARAM_SIZE
	.align		4
.L_53:
        /*09b4*/ 	.byte	0x03, 0x19
        /*09b6*/ 	.short	0x0800


	//----- nvinfo : EIATTR_PARAM_CBANK
	.align		4
        /*09b8*/ 	.byte	0x04, 0x0a
        /*09ba*/ 	.short	(.L_55 - .L_54)
	.align		4
.L_54:
        /*09bc*/ 	.word	index@(.nv.constant0._ZN7cutlass13device_kernelINS_4gemm6kernel13GemmUniversalIN4cute5tupleIJiiiiEEENS1_10collective13CollectiveMmaINS1_35MainloopSm100TmaUmmaWarpSpecializedILi13ELi2ELi4ENS5_IJNS4_1CILi8EEENSA_ILi1EEESC_EEEEENS5_IJNSA_ILi64EEESF_NSA_ILi128EEEEEENS_12float_e5m2_tENS5_IJlSC_lEEESI_SJ_NS4_8TiledMMAINS4_8MMA_AtomIJNS4_10MMA_TraitsINS4_19SM100_MMA_F8F6F4_SSEJSI_SI_fSF_SF_NS4_17integral_constantINS4_4UMMA5MajorELSQ_0EEESR_NSO_INSP_7ScaleInELSS_0EEEST_EEEEEENS4_6LayoutINS5_IJSC_SC_SC_EEENS5_IJNSA_ILi0EEESY_SY_EEEEENS5_IJNS4_10UnderscoreES11_S11_EEEEENS4_13SM90_TMA_LOADENS4_14ComposedLayoutINS4_7SwizzleILi3ELi4ELi3EEENS4_18smem_ptr_flag_bitsILi8EEENSW_INS5_IJSB_SG_EEENS5_IJSG_SC_EEEEEEEvNS4_8identityENS4_23SM90_TMA_LOAD_MULTICASTES1D_vS1E_EENS_8epilogue10collective18CollectiveEpilogueINS1H_23Sm100TmaWarpSpecializedILi1ELi1ELi32ELb0ELb0EEEJSH_NS5_IJNSW_ISF_SC_EES1M_EEESI_SJ_SI_SJ_NS1H_6fusion15FusionCallbacksIS1L_NS1O_17LinearCombinationISI_fSI_fLNS_15FloatRoundStyleE2EEESH_S1N_JEEENS4_5SM1004TMEM4LOAD26SM100_TMEM_LOAD_16dp32b32xES14_NS15_INS16_ILi2ELi4ELi3EEES19_NSW_INS5_IJSB_SF_EEENS5_IJSF_SC_EEEEEEENS4_39AutoVectorizingCopyWithAssumedAlignmentILi128EEENS4_14SM90_TMA_STOREES22_S24_S24_EEEvvEEEEvNT_6ParamsE)
        /*09c0*/ 	.short	0x0380
        /*09c2*/ 	.short	0x0800


	//----- nvinfo : EIATTR_SW_WAR
	.align		4
.L_55:
        /*09c4*/ 	.byte	0x04, 0x36
        /*09c6*/ 	.short	(.L_57 - .L_56)
.L_56:
        /*09c8*/ 	.word	0x00000008
.L_57:


//--------------------- .nv.callgraph             --------------------------
	.section	.nv.callgraph,"",@"SHT_CUDA_CALLGRAPH"
	.align	4
	.sectionentsize	8
	.align		4
        /*0000*/ 	.word	0x00000000
	.align		4
        /*0004*/ 	.word	0xffffffff
	.align		4
        /*0008*/ 	.word	index@(_ZN7cutlass13device_kernelINS_4gemm6kernel13GemmUniversalIN4cute5tupleIJiiiiEEENS1_10collective13CollectiveMmaINS1_35MainloopSm100TmaUmmaWarpSpecializedILi13ELi2ELi4ENS5_IJNS4_1CILi8EEENSA_ILi1EEESC_EEEEENS5_IJNSA_ILi64EEESF_NSA_ILi128EEEEEENS_12float_e5m2_tENS5_IJlSC_lEEESI_SJ_NS4_8TiledMMAINS4_8MMA_AtomIJNS4_10MMA_TraitsINS4_19SM100_MMA_F8F6F4_SSEJSI_SI_fSF_SF_NS4_17integral_constantINS4_4UMMA5MajorELSQ_0EEESR_NSO_INSP_7ScaleInELSS_0EEEST_EEEEEENS4_6LayoutINS5_IJSC_SC_SC_EEENS5_IJNSA_ILi0EEESY_SY_EEEEENS5_IJNS4_10UnderscoreES11_S11_EEEEENS4_13SM90_TMA_LOADENS4_14ComposedLayoutINS4_7SwizzleILi3ELi4ELi3EEENS4_18smem_ptr_flag_bitsILi8EEENSW_INS5_IJSB_SG_EEENS5_IJSG_SC_EEEEEEEvNS4_8identityENS4_23SM90_TMA_LOAD_MULTICASTES1D_vS1E_EENS_8epilogue10collective18CollectiveEpilogueINS1H_23Sm100TmaWarpSpecializedILi1ELi1ELi32ELb0ELb0EEEJSH_NS5_IJNSW_ISF_SC_EES1M_EEESI_SJ_SI_SJ_NS1H_6fusion15FusionCallbacksIS1L_NS1O_17LinearCombinationISI_fSI_fLNS_15FloatRoundStyleE2EEESH_S1N_JEEENS4_5SM1004TMEM4LOAD26SM100_TMEM_LOAD_16dp32b32xES14_NS15_INS16_ILi2ELi4ELi3EEES19_NSW_INS5_IJSB_SF_EEENS5_IJSF_SC_EEEEEEENS4_39AutoVectorizingCopyWithAssumedAlignmentILi128EEENS4_14SM90_TMA_STOREES22_S24_S24_EEEvvEEEEvNT_6ParamsE)
	.align		4
        /*000c*/ 	.word	index@(__assertfail)
	.align		4
        /*0010*/ 	.word	0x00000000
	.align		4
        /*0014*/ 	.word	0xfffffffe
	.align		4
        /*0018*/ 	.word	0x00000000
	.align		4
        /*001c*/ 	.word	0xfffffffd
	.align		4
        /*0020*/ 	.word	0x00000000
	.align		4
        /*0024*/ 	.word	0xfffffffc


//--------------------- .nv.constant4             --------------------------
	.section	.nv.constant4,"a",@progbits
	.align	8
	.align		8
.nv.constant4:
        /*0000*/ 	.dword	__assertfail
	.align		8
        /*0008*/ 	.dword	__unnamed_1
	.align		8
        /*0010*/ 	.dword	__unnamed_2
	.align		8
        /*0018*/ 	.dword	_ZN40_INTERNAL_d02f5670_4_k_cu_15148b68_258964cuda3std3__45__cpo5beginE
	.align		8
        /*0020*/ 	.dword	_ZN40_INTERNAL_d02f5670_4_k_cu_15148b68_258964cuda3std3__45__cpo3endE
	.align		8
        /*0028*/ 	.dword	_ZN40_INTERNAL_d02f5670_4_k_cu_15148b68_258964cuda3std3__45__cpo6cbeginE
	.align		8
        /*0030*/ 	.dword	_ZN40_INTERNAL_d02f5670_4_k_cu_15148b68_258964cuda3std3__45__cpo4cendE
	.align		8
        /*0038*/ 	.dword	_ZN40_INTERNAL_d02f5670_4_k_cu_15148b68_258964cuda3std3__442_GLOBAL__N__d02f5670_4_k_cu_15148b68_258966ignoreE
	.align		8
        /*0040*/ 	.dword	_ZN40_INTERNAL_d02f5670_4_k_cu_15148b68_258964cuda3std3__419piecewise_constructE
	.align		8
        /*0048*/ 	.dword	_ZN40_INTERNAL_d02f5670_4_k_cu_15148b68_258964cuda3std3__48in_placeE
	.align		8
        /*0050*/ 	.dword	_ZN40_INTERNAL_d02f5670_4_k_cu_15148b68_258964cuda3std6ranges3__45__cpo4swapE
	.align		8
        /*0058*/ 	.dword	_ZN40_INTERNAL_d02f5670_4_k_cu_15148b68_258964cuda3std6ranges3__45__cpo9iter_moveE
	.align		8
        /*0060*/ 	.dword	_ZN40_INTERNAL_d02f5670_4_k_cu_15148b68_258964cute7productE
	.align		8
        /*0068*/ 	.dword	_ZN40_INTERNAL_d02f5670_4_k_cu_15148b68_258964cute1_E
	.align		8
        /*0070*/ 	.dword	$str$25
	.align		8
        /*0078*/ 	.dword	$str$26
	.align		8
        /*0080*/ 	.dword	$str$27
	.align		8
        /*0088*/ 	.dword	$str$28


//--------------------- .text._ZN7cutlass13device_kernelINS_4gemm6kernel13GemmUniversalIN4cute5tupleIJiiiiEEENS1_10collective13CollectiveMmaINS1_35MainloopSm100TmaUmmaWarpSpecializedILi13ELi2ELi4ENS5_IJNS4_1CILi8EEENSA_ILi1EEESC_EEEEENS5_IJNSA_ILi64EEESF_NSA_ILi128EEEEEENS_12float_e5m2_tENS5_IJlSC_lEEESI_SJ_NS4_8TiledMMAINS4_8MMA_AtomIJNS4_10MMA_TraitsINS4_19SM100_MMA_F8F6F4_SSEJSI_SI_fSF_SF_NS4_17integral_constantINS4_4UMMA5MajorELSQ_0EEESR_NSO_INSP_7ScaleInELSS_0EEEST_EEEEEENS4_6LayoutINS5_IJSC_SC_SC_EEENS5_IJNSA_ILi0EEESY_SY_EEEEENS5_IJNS4_10UnderscoreES11_S11_EEEEENS4_13SM90_TMA_LOADENS4_14ComposedLayoutINS4_7SwizzleILi3ELi4ELi3EEENS4_18smem_ptr_flag_bitsILi8EEENSW_INS5_IJSB_SG_EEENS5_IJSG_SC_EEEEEEEvNS4_8identityENS4_23SM90_TMA_LOAD_MULTICASTES1D_vS1E_EENS_8epilogue10collective18CollectiveEpilogueINS1H_23Sm100TmaWarpSpecializedILi1ELi1ELi32ELb0ELb0EEEJSH_NS5_IJNSW_ISF_SC_EES1M_EEESI_SJ_SI_SJ_NS1H_6fusion15FusionCallbacksIS1L_NS1O_17LinearCombinationISI_fSI_fLNS_15FloatRoundStyleE2EEESH_S1N_JEEENS4_5SM1004TMEM4LOAD26SM100_TMEM_LOAD_16dp32b32xES14_NS15_INS16_ILi2ELi4ELi3EEES19_NSW_INS5_IJSB_SF_EEENS5_IJSF_SC_EEEEEEENS4_39AutoVectorizingCopyWithAssumedAlignmentILi128EEENS4_14SM90_TMA_STOREES22_S24_S24_EEEvvEEEEvNT_6ParamsE --------------------------
	.section	.text._ZN7cutlass13device_kernelINS_4gemm6kernel13GemmUniversalIN4cute5tupleIJiiiiEEENS1_10collective13CollectiveMmaINS1_35MainloopSm100TmaUmmaWarpSpecializedILi13ELi2ELi4ENS5_IJNS4_1CILi8EEENSA_ILi1EEESC_EEEEENS5_IJNSA_ILi64EEESF_NSA_ILi128EEEEEENS_12float_e5m2_tENS5_IJlSC_lEEESI_SJ_NS4_8TiledMMAINS4_8MMA_AtomIJNS4_10MMA_TraitsINS4_19SM100_MMA_F8F6F4_SSEJSI_SI_fSF_SF_NS4_17integral_constantINS4_4UMMA5MajorELSQ_0EEESR_NSO_INSP_7ScaleInELSS_0EEEST_EEEEEENS4_6LayoutINS5_IJSC_SC_SC_EEENS5_IJNSA_ILi0EEESY_SY_EEEEENS5_IJNS4_10UnderscoreES11_S11_EEEEENS4_13SM90_TMA_LOADENS4_14ComposedLayoutINS4_7SwizzleILi3ELi4ELi3EEENS4_18smem_ptr_flag_bitsILi8EEENSW_INS5_IJSB_SG_EEENS5_IJSG_SC_EEEEEEEvNS4_8identityENS4_23SM90_TMA_LOAD_MULTICASTES1D_vS1E_EENS_8epilogue10collective18CollectiveEpilogueINS1H_23Sm100TmaWarpSpecializedILi1ELi1ELi32ELb0ELb0EEEJSH_NS5_IJNSW_ISF_SC_EES1M_EEESI_SJ_SI_SJ_NS1H_6fusion15FusionCallbacksIS1L_NS1O_17LinearCombinationISI_fSI_fLNS_15FloatRoundStyleE2EEESH_S1N_JEEENS4_5SM1004TMEM4LOAD26SM100_TMEM_LOAD_16dp32b32xES14_NS15_INS16_ILi2ELi4ELi3EEES19_NSW_INS5_IJSB_SF_EEENS5_IJSF_SC_EEEEEEENS4_39AutoVectorizingCopyWithAssumedAlignmentILi128EEENS4_14SM90_TMA_STOREES22_S24_S24_EEEvvEEEEvNT_6ParamsE,"ax",@progbits
	.align	128
.text._ZN7cutlass13device_kernelINS_4gemm6kernel13GemmUniversalIN4cute5tupleIJiiiiEEENS1_10collective13CollectiveMmaINS1_35MainloopSm100TmaUmmaWarpSpecializedILi13ELi2ELi4ENS5_IJNS4_1CILi8EEENSA_ILi1EEESC_EEEEENS5_IJNSA_ILi64EEESF_NSA_ILi128EEEEEENS_12float_e5m2_tENS5_IJlSC_lEEESI_SJ_NS4_8TiledMMAINS4_8MMA_AtomIJNS4_10MMA_TraitsINS4_19SM100_MMA_F8F6F4_SSEJSI_SI_fSF_SF_NS4_17integral_constantINS4_4UMMA5MajorELSQ_0EEESR_NSO_INSP_7ScaleInELSS_0EEEST_EEEEEENS4_6LayoutINS5_IJSC_SC_SC_EEENS5_IJNSA_ILi0EEESY_SY_EEEEENS5_IJNS4_10UnderscoreES11_S11_EEEEENS4_13SM90_TMA_LOADENS4_14ComposedLayoutINS4_7SwizzleILi3ELi4ELi3EEENS4_18smem_ptr_flag_bitsILi8EEENSW_INS5_IJSB_SG_EEENS5_IJSG_SC_EEEEEEEvNS4_8identityENS4_23SM90_TMA_LOAD_MULTICASTES1D_vS1E_EENS_8epilogue10collective18CollectiveEpilogueINS1H_23Sm100TmaWarpSpecializedILi1ELi1ELi32ELb0ELb0EEEJSH_NS5_IJNSW_ISF_SC_EES1M_EEESI_SJ_SI_SJ_NS1H_6fusion15FusionCallbacksIS1L_NS1O_17LinearCombinationISI_fSI_fLNS_15FloatRoundStyleE2EEESH_S1N_JEEENS4_5SM1004TMEM4LOAD26SM100_TMEM_LOAD_16dp32b32xES14_NS15_INS16_ILi2ELi4ELi3EEES19_NSW_INS5_IJSB_SF_EEENS5_IJSF_SC_EEEEEEENS4_39AutoVectorizingCopyWithAssumedAlignmentILi128EEENS4_14SM90_TMA_STOREES22_S24_S24_EEEvvEEEEvNT_6ParamsE:
        .type           _ZN7cutlass13device_kernelINS_4gemm6kernel13GemmUniversalIN4cute5tupleIJiiiiEEENS1_10collective13CollectiveMmaINS1_35MainloopSm100TmaUmmaWarpSpecializedILi13ELi2ELi4ENS5_IJNS4_1CILi8EEENSA_ILi1EEESC_EEEEENS5_IJNSA_ILi64EEESF_NSA_ILi128EEEEEENS_12float_e5m2_tENS5_IJlSC_lEEESI_SJ_NS4_8TiledMMAINS4_8MMA_AtomIJNS4_10MMA_TraitsINS4_19SM100_MMA_F8F6F4_SSEJSI_SI_fSF_SF_NS4_17integral_constantINS4_4UMMA5MajorELSQ_0EEESR_NSO_INSP_7ScaleInELSS_0EEEST_EEEEEENS4_6LayoutINS5_IJSC_SC_SC_EEENS5_IJNSA_ILi0EEESY_SY_EEEEENS5_IJNS4_10UnderscoreES11_S11_EEEEENS4_13SM90_TMA_LOADENS4_14ComposedLayoutINS4_7SwizzleILi3ELi4ELi3EEENS4_18smem_ptr_flag_bitsILi8EEENSW_INS5_IJSB_SG_EEENS5_IJSG_SC_EEEEEEEvNS4_8identityENS4_23SM90_TMA_LOAD_MULTICASTES1D_vS1E_EENS_8epilogue10collective18CollectiveEpilogueINS1H_23Sm100TmaWarpSpecializedILi1ELi1ELi32ELb0ELb0EEEJSH_NS5_IJNSW_ISF_SC_EES1M_EEESI_SJ_SI_SJ_NS1H_6fusion15FusionCallbacksIS1L_NS1O_17LinearCombinationISI_fSI_fLNS_15FloatRoundStyleE2EEESH_S1N_JEEENS4_5SM1004TMEM4LOAD26SM100_TMEM_LOAD_16dp32b32xES14_NS15_INS16_ILi2ELi4ELi3EEES19_NSW_INS5_IJSB_SF_EEENS5_IJSF_SC_EEEEEEENS4_39AutoVectorizingCopyWithAssumedAlignmentILi128EEENS4_14SM90_TMA_STOREES22_S24_S24_EEEvvEEEEvNT_6ParamsE,@function
        .size           _ZN7cutlass13device_kernelINS_4gemm6kernel13GemmUniversalIN4cute5tupleIJiiiiEEENS1_10collective13CollectiveMmaINS1_35MainloopSm100TmaUmmaWarpSpecializedILi13ELi2ELi4ENS5_IJNS4_1CILi8EEENSA_ILi1EEESC_EEEEENS5_IJNSA_ILi64EEESF_NSA_ILi128EEEEEENS_12float_e5m2_tENS5_IJlSC_lEEESI_SJ_NS4_8TiledMMAINS4_8MMA_AtomIJNS4_10MMA_TraitsINS4_19SM100_MMA_F8F6F4_SSEJSI_SI_fSF_SF_NS4_17integral_constantINS4_4UMMA5MajorELSQ_0EEESR_NSO_INSP_7ScaleInELSS_0EEEST_EEEEEENS4_6LayoutINS5_IJSC_SC_SC_EEENS5_IJNSA_ILi0EEESY_SY_EEEEENS5_IJNS4_10UnderscoreES11_S11_EEEEENS4_13SM90_TMA_LOADENS4_14ComposedLayoutINS4_7SwizzleILi3ELi4ELi3EEENS4_18smem_ptr_flag_bitsILi8EEENSW_INS5_IJSB_SG_EEENS5_IJSG_SC_EEEEEEEvNS4_8identityENS4_23SM90_TMA_LOAD_MULTICASTES1D_vS1E_EENS_8epilogue10collective18CollectiveEpilogueINS1H_23Sm100TmaWarpSpecializedILi1ELi1ELi32ELb0ELb0EEEJSH_NS5_IJNSW_ISF_SC_EES1M_EEESI_SJ_SI_SJ_NS1H_6fusion15FusionCallbacksIS1L_NS1O_17LinearCombinationISI_fSI_fLNS_15FloatRoundStyleE2EEESH_S1N_JEEENS4_5SM1004TMEM4LOAD26SM100_TMEM_LOAD_16dp32b32xES14_NS15_INS16_ILi2ELi4ELi3EEES19_NSW_INS5_IJSB_SF_EEENS5_IJSF_SC_EEEEEEENS4_39AutoVectorizingCopyWithAssumedAlignmentILi128EEENS4_14SM90_TMA_STOREES22_S24_S24_EEEvvEEEEvNT_6ParamsE,(.L_x_163 - _ZN7cutlass13device_kernelINS_4gemm6kernel13GemmUniversalIN4cute5tupleIJiiiiEEENS1_10collective13CollectiveMmaINS1_35MainloopSm100TmaUmmaWarpSpecializedILi13ELi2ELi4ENS5_IJNS4_1CILi8EEENSA_ILi1EEESC_EEEEENS5_IJNSA_ILi64EEESF_NSA_ILi128EEEEEENS_12float_e5m2_tENS5_IJlSC_lEEESI_SJ_NS4_8TiledMMAINS4_8MMA_AtomIJNS4_10MMA_TraitsINS4_19SM100_MMA_F8F6F4_SSEJSI_SI_fSF_SF_NS4_17integral_constantINS4_4UMMA5MajorELSQ_0EEESR_NSO_INSP_7ScaleInELSS_0EEEST_EEEEEENS4_6LayoutINS5_IJSC_SC_SC_EEENS5_IJNSA_ILi0EEESY_SY_EEEEENS5_IJNS4_10UnderscoreES11_S11_EEEEENS4_13SM90_TMA_LOADENS4_14ComposedLayoutINS4_7SwizzleILi3ELi4ELi3EEENS4_18smem_ptr_flag_bitsILi8EEENSW_INS5_IJSB_SG_EEENS5_IJSG_SC_EEEEEEEvNS4_8identityENS4_23SM90_TMA_LOAD_MULTICASTES1D_vS1E_EENS_8epilogue10collective18CollectiveEpilogueINS1H_23Sm100TmaWarpSpecializedILi1ELi1ELi32ELb0ELb0EEEJSH_NS5_IJNSW_ISF_SC_EES1M_EEESI_SJ_SI_SJ_NS1H_6fusion15FusionCallbacksIS1L_NS1O_17LinearCombinationISI_fSI_fLNS_15FloatRoundStyleE2EEESH_S1N_JEEENS4_5SM1004TMEM4LOAD26SM100_TMEM_LOAD_16dp32b32xES14_NS15_INS16_ILi2ELi4ELi3EEES19_NSW_INS5_IJSB_SF_EEENS5_IJSF_SC_EEEEEEENS4_39AutoVectorizingCopyWithAssumedAlignmentILi128EEENS4_14SM90_TMA_STOREES22_S24_S24_EEEvvEEEEvNT_6ParamsE)
        .other          _ZN7cutlass13device_kernelINS_4gemm6kernel13GemmUniversalIN4cute5tupleIJiiiiEEENS1_10collective13CollectiveMmaINS1_35MainloopSm100TmaUmmaWarpSpecializedILi13ELi2ELi4ENS5_IJNS4_1CILi8EEENSA_ILi1EEESC_EEEEENS5_IJNSA_ILi64EEESF_NSA_ILi128EEEEEENS_12float_e5m2_tENS5_IJlSC_lEEESI_SJ_NS4_8TiledMMAINS4_8MMA_AtomIJNS4_10MMA_TraitsINS4_19SM100_MMA_F8F6F4_SSEJSI_SI_fSF_SF_NS4_17integral_constantINS4_4UMMA5MajorELSQ_0EEESR_NSO_INSP_7ScaleInELSS_0EEEST_EEEEEENS4_6LayoutINS5_IJSC_SC_SC_EEENS5_IJNSA_ILi0EEESY_SY_EEEEENS5_IJNS4_10UnderscoreES11_S11_EEEEENS4_13SM90_TMA_LOADENS4_14ComposedLayoutINS4_7SwizzleILi3ELi4ELi3EEENS4_18smem_ptr_flag_bitsILi8EEENSW_INS5_IJSB_SG_EEENS5_IJSG_SC_EEEEEEEvNS4_8identityENS4_23SM90_TMA_LOAD_MULTICASTES1D_vS1E_EENS_8epilogue10collective18CollectiveEpilogueINS1H_23Sm100TmaWarpSpecializedILi1ELi1ELi32ELb0ELb0EEEJSH_NS5_IJNSW_ISF_SC_EES1M_EEESI_SJ_SI_SJ_NS1H_6fusion15FusionCallbacksIS1L_NS1O_17LinearCombinationISI_fSI_fLNS_15FloatRoundStyleE2EEESH_S1N_JEEENS4_5SM1004TMEM4LOAD26SM100_TMEM_LOAD_16dp32b32xES14_NS15_INS16_ILi2ELi4ELi3EEES19_NSW_INS5_IJSB_SF_EEENS5_IJSF_SC_EEEEEEENS4_39AutoVectorizingCopyWithAssumedAlignmentILi128EEENS4_14SM90_TMA_STOREES22_S24_S24_EEEvvEEEEvNT_6ParamsE,@"STO_CUDA_ENTRY STV_DEFAULT"
_ZN7cutlass13device_kernelINS_4gemm6kernel13GemmUniversalIN4cute5tupleIJiiiiEEENS1_10collective13CollectiveMmaINS1_35MainloopSm100TmaUmmaWarpSpecializedILi13ELi2ELi4ENS5_IJNS4_1CILi8EEENSA_ILi1EEESC_EEEEENS5_IJNSA_ILi64EEESF_NSA_ILi128EEEEEENS_12float_e5m2_tENS5_IJlSC_lEEESI_SJ_NS4_8TiledMMAINS4_8MMA_AtomIJNS4_10MMA_TraitsINS4_19SM100_MMA_F8F6F4_SSEJSI_SI_fSF_SF_NS4_17integral_constantINS4_4UMMA5MajorELSQ_0EEESR_NSO_INSP_7ScaleInELSS_0EEEST_EEEEEENS4_6LayoutINS5_IJSC_SC_SC_EEENS5_IJNSA_ILi0EEESY_SY_EEEEENS5_IJNS4_10UnderscoreES11_S11_EEEEENS4_13SM90_TMA_LOADENS4_14ComposedLayoutINS4_7SwizzleILi3ELi4ELi3EEENS4_18smem_ptr_flag_bitsILi8EEENSW_INS5_IJSB_SG_EEENS5_IJSG_SC_EEEEEEEvNS4_8identityENS4_23SM90_TMA_LOAD_MULTICASTES1D_vS1E_EENS_8epilogue10collective18CollectiveEpilogueINS1H_23Sm100TmaWarpSpecializedILi1ELi1ELi32ELb0ELb0EEEJSH_NS5_IJNSW_ISF_SC_EES1M_EEESI_SJ_SI_SJ_NS1H_6fusion15FusionCallbacksIS1L_NS1O_17LinearCombinationISI_fSI_fLNS_15FloatRoundStyleE2EEESH_S1N_JEEENS4_5SM1004TMEM4LOAD26SM100_TMEM_LOAD_16dp32b32xES14_NS15_INS16_ILi2ELi4ELi3EEES19_NSW_INS5_IJSB_SF_EEENS5_IJSF_SC_EEEEEEENS4_39AutoVectorizingCopyWithAssumedAlignmentILi128EEENS4_14SM90_TMA_STOREES22_S24_S24_EEEvvEEEEvNT_6ParamsE:
[----:B------:R-:W1:Y:S01]  /*0000*/  LDC R1, c[0x0][0x37c] ;  /* 0x0000df00ff017b82 */ /* 0x000e620000000800 */
[----:B------:R-:W2:Y:S01]  /*0010*/  S2R R76, SR_TID.X ;  /* 0x00000000004c7919 */ /* 0x000ea20000002100 */
[----:B------:R-:W3:Y:S01]  /*0020*/  LDCU.64 UR8, c[0x0][0x890] ;  /* 0x00011200ff0877ac */ /* 0x000ee20008000a00 */
[----:B------:R-:W-:Y:S02]  /*0030*/  PRMT R79, RZ, 0x7610, R79 ;  /* 0x00007610ff4f7816 */ /* 0x000fe4000000004f */
[----:B------:R-:W-:Y:S01]  /*0040*/  ELECT P3, URZ, PT ;  /* 0x0000000000ff782f */ /* 0x000fe20003860000 */
[----:B---3--:R-:W-:-:S04]  /*0050*/  UISETP.NE.U32.AND UP0, UPT, UR8, URZ, UPT ;  /* 0x000000ff0800728c */ /* 0x008fc8000bf05070 */
[----:B------:R-:W-:Y:S01]  /*0060*/  UISETP.NE.AND.EX UP0, UPT, UR9, URZ, UPT, UP0 ;  /* 0x000000ff0900728c */ /* 0x000fe2000bf05300 */
[----:B--2---:R-:W-:-:S05]  /*0070*/  SHF.R.U32.HI R80, RZ, 0x5, R76 ;  /* 0x00000005ff507819 */ /* 0x004fca000001164c */
[----:B------:R-:W2:Y:S02]  /*0080*/  SHFL.IDX PT, R0, R80, RZ, 0x1f ;  /* 0x00001fff50007589 */ /* 0x000ea400000e0000 */
[----:B--2---:R-:W-:Y:S01]  /*0090*/  R2UR UR18, R0 ;  /* 0x00000000001272ca */ /* 0x004fe200000e0000 */
[----:B-1----:R-:W-:-:S14]  /*00a0*/  BRA.U UP0, `(.L_x_0) ;  /* 0x0000000100307547 */ /* 0x002fdc000b800000 */
[----:B------:R-:W1:Y:S02]  /*00b0*/  LDCU.64 UR4, c[0x0][0x888] ;  /* 0x00011100ff0477ac */ /* 0x000e640008000a00 */
[----:B-1----:R-:W-:-:S04]  /*00c0*/  UISETP.NE.U32.AND UP0, UPT, UR4, URZ, UPT ;  /* 0x000000ff0400728c */ /* 0x002fc8000bf05070 */
[----:B------:R-:W-:-:S09]  /*00d0*/  UISETP.NE.AND.EX UP0, UPT, UR5, URZ, UPT, UP0 ;  /* 0x000000ff0500728c */ /* 0x000fd2000bf05300 */
[----:B------:R-:W-:Y:S05]  /*00e0*/  BRA.U !UP0, `(.L_x_1) ;  /* 0x0000000108147547 */ /* 0x000fea000b800000 */
[----:B------:R-:W1:Y:S01]  /*00f0*/  LDC.64 R2, c[0x0][0x888] ;  /* 0x00022200ff027b82 */ /* 0x000e620000000a00 */
[----:B------:R-:W1:Y:S02]  /*0100*/  LDCU.64 UR4, c[0x0][0x358] ;  /* 0x00006b00ff0477ac */ /* 0x000e640008000a00 */
[----:B-1----:R1:W5:Y:S01]  /*0110*/  LDG.E R39, desc[UR4][R2.64] ;  /* 0x0000000402277981 */ /* 0x002362000c1e1900 */
[----:B------:R-:W-:Y:S01]  /*0120*/  HFMA2 R79, -RZ, RZ, 0, 5.9604644775390625e-08 ;  /* 0x00000001ff4f7431 */ /* 0x000fe200000001ff */
[----:B------:R-:W-:Y:S05]  /*0130*/  BRA `(.L_x_0) ;  /* 0x00000000000c7947 */ /* 0x000fea0003800000 */
.L_x_1:
[----:B------:R-:W1:Y:S01]  /*0140*/  LDCU UR4, c[0x0][0x880] ;  /* 0x00011000ff0477ac */ /* 0x000e620008000800 */
[----:B------:R-:W-:Y:S01]  /*0150*/  HFMA2 R79, -RZ, RZ, 0, 5.9604644775390625e-08 ;  /* 0x00000001ff4f7431 */ /* 0x000fe200000001ff */
[----:B-1----:R-:W-:-:S07]  /*0160*/  MOV R39, UR4 ;  /* 0x0000000400277c02 */ /* 0x002fce0008000f00 */
.L_x_0:
[----:B------:R-:W2:Y:S02]  /*0170*/  LDCU.64 UR4, c[0x0][0x8b0] ;  /* 0x00011600ff0477ac */ /* 0x000ea40008000a00 */
[----:B--2---:R-:W-:-:S04]  /*0180*/  UISETP.NE.U32.AND UP0, UPT, UR4, URZ, UPT ;  /* 0x000000ff0400728c */ /* 0x004fc8000bf05070 */
[----:B------:R-:W-:-:S09]  /*0190*/  UISETP.NE.AND.EX UP0, UPT, UR5, URZ, UPT, UP0 ;  /* 0x000000ff0500728c */ /* 0x000fd2000bf05300 */
[----:B------:R-:W-:Y:S05]  /*01a0*/  BRA.U UP0, `(.L_x_2) ;  /* 0x0000000100287547 */ /* 0x000fea000b800000 */
[----:B------:R-:W2:Y:S02]  /*01b0*/  LDCU.64 UR4, c[0x0][0x8a8] ;  /* 0x00011500ff0477ac */ /* 0x000ea40008000a00 */
[----:B--2---:R-:W-:-:S04]  /*01c0*/  UISETP.NE.U32.AND UP0, UPT, UR4, URZ, UPT ;  /* 0x000000ff0400728c */ /* 0x004fc8000bf05070 */
[----:B------:R-:W-:-:S09]  /*01d0*/  UISETP.NE.AND.EX UP0, UPT, UR5, URZ, UPT, UP0 ;  /* 0x000000ff0500728c */ /* 0x000fd2000bf05300 */
[----:B------:R-:W-:Y:S05]  /*01e0*/  BRA.U !UP0, `(.L_x_3) ;  /* 0x0000000108107547 */ /* 0x000fea000b800000 */
[----:B-1----:R-:W1:Y:S01]  /*01f0*/  LDC.64 R2, c[0x0][0x8a8] ;  /* 0x00022a00ff027b82 */ /* 0x002e620000000a00 */
[----:B------:R-:W1:Y:S02]  /*0200*/  LDCU.64 UR4, c[0x0][0x358] ;  /* 0x00006b00ff0477ac */ /* 0x000e640008000a00 */
[----:B-1----:R2:W5:Y:S01]  /*0210*/  LDG.E R38, desc[UR4][R2.64] ;  /* 0x0000000402267981 */ /* 0x002562000c1e1900 */
[----:B------:R-:W-:Y:S05]  /*0220*/  BRA `(.L_x_2) ;  /* 0x0000000000087947 */ /* 0x000fea0003800000 */
.L_x_3:
[----:B------:R-:W2:Y:S02]  /*0230*/  LDCU UR4, c[0x0][0x8a0] ;  /* 0x00011400ff0477ac */ /* 0x000ea40008000800 */
[----:B--2---:R-:W-:Y:S02]  /*0240*/  MOV R38, UR4 ;  /* 0x0000000400267c02 */ /* 0x004fe40008000f00 */
.L_x_2:
[----:B------:R-:W-:Y:S01]  /*0250*/  IMAD.U32 R0, RZ, RZ, UR18 ;  /* 0x00000012ff007e24 */ /* 0x000fe2000f8e00ff */
[----:B------:R-:W-:Y:S04]  /*0260*/  BSSY.RECONVERGENT B0, `(.L_x_4) ;  /* 0x000000c000007945 */ /* 0x000fe80003800200 */
[C---:B------:R-:W-:Y:S02]  /*0270*/  ISETP.NE.OR P1, PT, R0.reuse, 0x1, !P3 ;  /* 0x000000010000780c */ /* 0x040fe40005f25670 */
[----:B------:R-:W-:-:S11]  /*0280*/  ISETP.NE.OR P0, PT, R0, 0x3, !P3 ;  /* 0x000000030000780c */ /* 0x000fd60005f05670 */
[----:B------:R-:W-:Y:S05]  /*0290*/  @P1 BRA `(.L_x_5) ;  /* 0x0000000000201947 */ /* 0x000fea0003800000 */
[----:B------:R-:W3:Y:S02]  /*02a0*/  LDCU.64 UR4, c[0x0][0x348] ;  /* 0x00006900ff0477ac */ /* 0x000ee40008000a00 */
[----:B---3--:R-:W-:Y:S02]  /*02b0*/  UIADD3 UR6, UP1, UPT, UR4, 0x80, URZ ;  /* 0x0000008004067890 */ /* 0x008fe4000ff3e0ff */
[----:B------:R-:W-:Y:S02]  /*02c0*/  UIADD3 UR4, UP0, UPT, UR4, 0x180, URZ ;  /* 0x0000018004047890 */ /* 0x000fe4000ff1e0ff */
[----:B------:R-:W-:Y:S02]  /*02d0*/  UIADD3.X UR7, UPT, UPT, URZ, UR5, URZ, UP1, !UPT ;  /* 0x00000005ff077290 */ /* 0x000fe40008ffe4ff */
[----:B------:R-:W-:-:S07]  /*02e0*/  UIADD3.X UR5, UPT, UPT, URZ, UR5, URZ, UP0, !UPT ;  /* 0x00000005ff057290 */ /* 0x000fce00087fe4ff */
[----:B------:R3:W-:Y:S02]  /*02f0*/  UTMACCTL.PF [UR6] ;  /* 0x00000000060079b9 */ /* 0x0007e40008040000 */
[----:B------:R3:W-:Y:S02]  /*0300*/  UTMACCTL.PF [UR4] ;  /* 0x00000000040079b9 */ /* 0x0007e40008040000 */
[----:B---3--:R-:W-:Y:S01]  /*0310*/  NOP ;  /* 0x0000000000007918 */ /* 0x008fe20000000000 */
.L_x_5:
[----:B------:R-:W-:Y:S05]  /*0320*/  BSYNC.RECONVERGENT B0 ;  /* 0x0000000000007941 */ /* 0x000fea0003800200 */
.L_x_4:
[----:B------:R-:W-:Y:S04]  /*0330*/  BSSY.RECONVERGENT B0, `(.L_x_6) ;  /* 0x000000a000007945 */ /* 0x000fe80003800200 */
        /* <DEDUP_REMOVED lines=9> */
.L_x_7:
[----:B------:R-:W-:Y:S05]  /*03d0*/  BSYNC.RECONVERGENT B0 ;  /* 0x0000000000007941 */ /* 0x000fea0003800200 */
.L_x_6:
[----:B------:R-:W3:Y:S01]  /*03e0*/  LDCU.64 UR4, c[0x0][0x888] ;  /* 0x00011100ff0477ac */ /* 0x000ee20008000a00 */
[----:B------:R-:W-:Y:S02]  /*03f0*/  UISETP.EQ.U32.AND UP2, UPT, UR8, URZ, UPT ;  /* 0x000000ff0800728c */ /* 0x000fe4000bf42070 */
[----:B------:R-:W-:Y:S02]  /*0400*/  UPLOP3.LUT UP3, UPT, UPT, UPT, UPT, 0x80, 0x8 ;  /* 0x000000000008789c */ /* 0x000fe40003f6f070 */
[----:B---3--:R-:W-:-:S04]  /*0410*/  UISETP.NE.U32.AND UP0, UPT, UR4, URZ, UPT ;  /* 0x000000ff0400728c */ /* 0x008fc8000bf05070 */
[----:B------:R-:W-:-:S04]  /*0420*/  UISETP.NE.AND.EX UP1, UPT, UR5, URZ, UPT, UP0 ;  /* 0x000000ff0500728c */ /* 0x000fc8000bf25300 */
[----:B------:R-:W-:-:S04]  /*0430*/  UISETP.EQ.OR.EX UP4, UPT, UR9, URZ, !UP1, UP2 ;  /* 0x000000ff0900728c */ /* 0x000fc8000cf82720 */
[----:B------:R-:W-:-:S05]  /*0440*/  UP2UR UR61, UPR, URZ, 0x10 ;  /* 0x00000010ff3d7883 */ /* 0x000fca0008000000 */
[----:B------:R-:W-:Y:S07]  /*0450*/  BRA.U !UP4, `(.L_x_8) ;  /* 0x000000010c207547 */ /* 0x000fee000b800000 */
[----:B------:R-:W-:Y:S01]  /*0460*/  UISETP.NE.U32.AND UP2, UPT, UR8, URZ, UPT ;  /* 0x000000ff0800728c */ /* 0x000fe2000bf45070 */
[----:B-----5:R-:W-:Y:S01]  /*0470*/  FSETP.NEU.AND P0, PT, R39, RZ, PT ;  /* 0x000000ff2700720b */ /* 0x020fe20003f0d000 */
[----:B------:R-:W-:Y:S02]  /*0480*/  USEL UR4, URZ, 0xffffffff, UP1 ;  /* 0xffffffffff047887 */ /* 0x000fe40008800000 */
[----:B------:R-:W-:-:S10]  /*0490*/  UISETP.NE.AND.EX UP2, UPT, UR9, URZ, UPT, UP2 ;  /* 0x000000ff0900728c */ /* 0x000fd4000bf45320 */
[----:B------:R-:W-:Y:S01]  /*04a0*/  VOTEU.ANY UP0, P0 ;  /* 0x0000000000ff7886 */ /* 0x000fe20000000100 */
[----:B------:R-:W-:-:S04]  /*04b0*/  @!UP2 USEL UR4, URZ, 0xffffffff, UP0 ;  /* 0xffffffffff04a887 */ /* 0x000fc80008000000 */
[----:B------:R-:W-:-:S04]  /*04c0*/  ULOP3.LUT UR4, UR4, 0x1, URZ, 0xc0, !UPT ;  /* 0x0000000104047892 */ /* 0x000fc8000f8ec0ff */
[----:B------:R-:W-:-:S11]  /*04d0*/  UISETP.NE.U32.AND UP3, UPT, UR4, 0x1, UPT ;  /* 0x000000010400788c */ /* 0x000fd6000bf65070 */
.L_x_8:
[----:B-12---:R-:W1:Y:S02]  /*04e0*/  SHFL.IDX PT, R2, R80, RZ, 0x1f ;  /* 0x00001fff50027589 */ /* 0x006e6400000e0000 */
[----:B-1----:R-:W-:-:S13]  /*04f0*/  ISETP.NE.AND P0, PT, R2, RZ, PT ;  /* 0x000000ff0200720c */ /* 0x002fda0003f05270 */
[----:B------:R-:W-:Y:S05]  /*0500*/  @P0 BRA `(.L_x_9) ;  /* 0x0000000000ac0947 */ /* 0x000fea0003800000 */
[----:B------:R-:W-:Y:S01]  /*0510*/  ELECT P0, URZ, PT ;  /* 0x0000000000ff782f */ /* 0x000fe20003800000 */
[----:B------:R-:W-:-:S12]  /*0520*/  BSSY.RECONVERGENT B0, `(.L_x_9) ;  /* 0x0000029000007945 */ /* 0x000fd80003800200 */
[----:B------:R-:W-:Y:S05]  /*0530*/  @!P0 BRA `(.L_x_10) ;  /* 0x00000000009c8947 */ /* 0x000fea0003800000 */
[----:B------:R-:W1:Y:S01]  /*0540*/  S2UR UR4, SR_CgaCtaId ;  /* 0x00000000000479c3 */ /* 0x000e620000008800 */
[----:B------:R-:W-:Y:S01]  /*0550*/  UMOV UR5, 0x400 ;  /* 0x0000040000057882 */ /* 0x000fe20000000000 */
[----:B------:R-:W-:Y:S01]  /*0560*/  UMOV UR8, 0x1 ;  /* 0x0000000100087882 */ /* 0x000fe20000000000 */
[----:B------:R-:W-:Y:S01]  /*0570*/  UMOV UR6, 0x8 ;  /* 0x0000000800067882 */ /* 0x000fe20000000000 */
[----:B------:R-:W-:-:S04]  /*0580*/  UIADD3 UR8, UPT, UPT, -UR8, 0x100000, URZ ;  /* 0x0010000008087890 */ /* 0x000fc8000fffe1ff */
[----:B------:R-:W-:Y:S02]  /*0590*/  USHF.L.U32 UR9, UR8, 0xb, URZ ;  /* 0x0000000b08097899 */ /* 0x000fe400080006ff */
[----:B------:R-:W-:Y:S02]  /*05a0*/  USHF.L.U32 UR8, UR8, 0x1, URZ ;  /* 0x0000000108087899 */ /* 0x000fe400080006ff */
[----:B------:R-:W-:-:S04]  /*05b0*/  UIADD3 UR6, UPT, UPT, -UR6, 0x100000, URZ ;  /* 0x0010000006067890 */ /* 0x000fc8000fffe1ff */
[----:B------:R-:W-:Y:S02]  /*05c0*/  USHF.L.U32 UR7, UR6, 0xb, URZ ;  /* 0x0000000b06077899 */ /* 0x000fe400080006ff */
[----:B------:R-:W-:Y:S02]  /*05d0*/  USHF.L.U32 UR6, UR6, 0x1, URZ ;  /* 0x0000000106067899 */ /* 0x000fe400080006ff */
[----:B-1----:R-:W-:Y:S01]  /*05e0*/  ULEA UR4, UR4, UR5, 0x18 ;  /* 0x0000000504047291 */ /* 0x002fe2000f8ec0ff */
[----:B------:R-:W1:Y:S11]  /*05f0*/  FENCE.VIEW.ASYNC.S ;  /* 0x00000000000073c6 */ /* 0x000e760000000000 */
[----:B-1----:R1:W2:Y:S01]  /*0600*/  SYNCS.EXCH.64 URZ, [UR4], UR8 ;  /* 0x0000000804ff75b2 */ /* 0x0022a20008000100 */
[----:B------:R1:W3:Y:S01]  /*0610*/  SYNCS.EXCH.64 URZ, [UR4+0x68], UR6 ;  /* 0x0000680604ff75b2 */ /* 0x0002e20008000100 */
[----:B------:R1:W4:Y:S01]  /*0620*/  SYNCS.EXCH.64 URZ, [UR4+0x8], UR8 ;  /* 0x0000080804ff75b2 */ /* 0x0003220008000100 */
[----:B------:R1:W1:Y:S01]  /*0630*/  SYNCS.EXCH.64 URZ, [UR4+0x70], UR6 ;  /* 0x0000700604ff75b2 */ /* 0x0002620008000100 */
        /* <DEDUP_REMOVED lines=22> */
[----:B--234-:R-:W-:Y:S01]  /*07a0*/  NOP ;  /* 0x0000000000007918 */ /* 0x01cfe20000000000 */
.L_x_10:
[----:B-1----:R-:W-:Y:S05]  /*07b0*/  BSYNC.RECONVERGENT B0 ;  /* 0x0000000000007941 */ /* 0x002fea0003800200 */
.L_x_9:
[----:B------:R-:W1:Y:S01]  /*07c0*/  SHFL.IDX PT, R2, R80, RZ, 0x1f ;  /* 0x00001fff50027589 */ /* 0x000e6200000e0000 */
[----:B------:R-:W-:Y:S01]  /*07d0*/  NOP ;  /* 0x0000000000007918 */ /* 0x000fe20000000000 */
[----:B-1----:R-:W-:-:S13]  /*07e0*/  ISETP.NE.AND P0, PT, R2, 0x1, PT ;  /* 0x000000010200780c */ /* 0x002fda0003f05270 */
[----:B------:R-:W-:Y:S05]  /*07f0*/  @P0 BRA `(.L_x_11) ;  /* 0x0000000000400947 */ /* 0x000fea0003800000 */
        /* <DEDUP_REMOVED lines=9> */
[----:B------:R-:W-:Y:S01]  /*0890*/  USHF.L.U32 UR6, UR6, 0x1, URZ ;  /* 0x0000000106067899 */ /* 0x000fe200080006ff */
[----:B------:R-:W-:Y:S01]  /*08a0*/  ELECT P0, URZ, PT ;  /* 0x0000000000ff782f */ /* 0x000fe20003800000 */
[----:B-1----:R-:W-:Y:S01]  /*08b0*/  ULEA UR4, UR4, UR5, 0x18 ;  /* 0x0000000504047291 */ /* 0x002fe2000f8ec0ff */
[----:B------:R-:W1:Y:S11]  /*08c0*/  FENCE.VIEW.ASYNC.S ;  /* 0x00000000000073c6 */ /* 0x000e760000000000 */
[----:B-1----:R1:W2:Y:S01]  /*08d0*/  SYNCS.EXCH.64 URZ, [UR4+0xd0], UR8 ;  /* 0x0000d00804ff75b2 */ /* 0x0022a20008000100 */
[----:B------:R1:W3:Y:S01]  /*08e0*/  SYNCS.EXCH.64 URZ, [UR4+0xd8], UR6 ;  /* 0x0000d80604ff75b2 */ /* 0x0002e20008000100 */
[----:B------:R-:W-:Y:S01]  /*08f0*/  NOP ;  /* 0x0000000000007918 */ /* 0x000fe20000000000 */
.L_x_11:
[----:B------:R-:W4:Y:S01]  /*0900*/  SHFL.IDX PT, R2, R80, RZ, 0x1f ;  /* 0x00001fff50027589 */ /* 0x000f2200000e0000 */
[----:B------:R-:W-:Y:S01]  /*0910*/  NOP ;  /* 0x0000000000007918 */ /* 0x000fe20000000000 */
[----:B----4-:R-:W-:-:S13]  /*0920*/  ISETP.NE.AND P0, PT, R2, 0x3, PT ;  /* 0x000000030200780c */ /* 0x010fda0003f05270 */
[----:B------:R-:W-:Y:S05]  /*0930*/  @P0 BRA `(.L_x_12) ;  /* 0x0000000000300947 */ /* 0x000fea0003800000 */
[----:B-1----:R-:W1:Y:S01]  /*0940*/  S2UR UR4, SR_CgaCtaId ;  /* 0x00000000000479c3 */ /* 0x002e620000008800 */
[----:B------:R-:W-:Y:S01]  /*0950*/  UMOV UR6, 0x400 ;  /* 0x0000040000067882 */ /* 0x000fe20000000000 */
[----:B------:R-:W-:Y:S01]  /*0960*/  UMOV UR5, 0x20 ;  /* 0x0000002000057882 */ /* 0x000fe20000000000 */
[----:B------:R-:W-:Y:S01]  /*0970*/  ELECT P0, URZ, PT ;  /* 0x0000000000ff782f */ /* 0x000fe20003800000 */
[----:B-1----:R-:W-:Y:S02]  /*0980*/  ULEA UR6, UR4, UR6, 0x18 ;  /* 0x0000000604067291 */ /* 0x002fe4000f8ec0ff */
[----:B------:R-:W-:-:S04]  /*0990*/  UIADD3 UR4, UPT, UPT, -UR5, 0x100000, URZ ;  /* 0x0010000005047890 */ /* 0x000fc8000fffe1ff */
[----:B------:R-:W-:Y:S02]  /*09a0*/  USHF.L.U32 UR5, UR4, 0xb, URZ ;  /* 0x0000000b04057899 */ /* 0x000fe400080006ff */
[----:B------:R-:W-:Y:S01]  /*09b0*/  USHF.L.U32 UR4, UR4, 0x1, URZ ;  /* 0x0000000104047899 */ /* 0x000fe200080006ff */
[----:B------:R-:W1:Y:S11]  /*09c0*/  FENCE.VIEW.ASYNC.S ;  /* 0x00000000000073c6 */ /* 0x000e760000000000 */
[----:B-1----:R4:W1:Y:S01]  /*09d0*/  SYNCS.EXCH.64 URZ, [UR6+0xe0], UR4 ;  /* 0x0000e00406ff75b2 */ /* 0x0028620008000100 */
[----:B------:R4:W1:Y:S02]  /*09e0*/  SYNCS.EXCH.64 URZ, [UR6+0xe8], UR4 ;  /* 0x0000e80406ff75b2 */ /* 0x0008640008000100 */
[----:B----4-:R-:W-:Y:S01]  /*09f0*/  NOP ;  /* 0x0000000000007918 */ /* 0x010fe20000000000 */
.L_x_12:
[----:B------:R-:W4:Y:S01]  /*0a00*/  SHFL.IDX PT, R2, R80, RZ, 0x1f ;  /* 0x00001fff50027589 */ /* 0x000f2200000e0000 */
[----:B------:R-:W-:Y:S01]  /*0a10*/  NOP ;  /* 0x0000000000007918 */ /* 0x000fe20000000000 */
[----:B----4-:R-:W-:-:S13]  /*0a20*/  ISETP.NE.AND P0, PT, R2, 0x4, PT ;  /* 0x000000040200780c */ /* 0x010fda0003f05270 */
[----:B------:R-:W-:Y:S05]  /*0a30*/  @P0 BRA `(.L_x_13) ;  /* 0x00000000004c0947 */ /* 0x000fea0003800000 */
[----:B-1----:R-:W1:Y:S01]  /*0a40*/  S2UR UR6, SR_CgaCtaId ;  /* 0x00000000000679c3 */ /* 0x002e620000008800 */
[----:B------:R-:W-:Y:S01]  /*0a50*/  UMOV UR4, 0x720 ;  /* 0x0000072000047882 */ /* 0x000fe20000000000 */
[----:B------:R-:W-:Y:S01]  /*0a60*/  UMOV UR5, 0x400 ;  /* 0x0000040000057882 */ /* 0x000fe20000000000 */
[----:B------:R-:W-:Y:S01]  /*0a70*/  USEL UR4, UR4, 0x620, UP3 ;  /* 0x0000062004047887 */ /* 0x000fe20009800000 */
[----:B------:R-:W-:Y:S01]  /*0a80*/  UMOV UR8, 0x1 ;  /* 0x0000000100087882 */ /* 0x000fe20000000000 */
[----:B------:R-:W-:Y:S01]  /*0a90*/  ELECT P0, URZ, PT ;  /* 0x0000000000ff782f */ /* 0x000fe20003800000 */
[----:B------:R-:W-:-:S04]  /*0aa0*/  UIADD3 UR8, UPT, UPT, -UR8, 0x100000, URZ ;  /* 0x0010000008087890 */ /* 0x000fc8000fffe1ff */
[----:B------:R-:W-:Y:S02]  /*0ab0*/  USHF.L.U32 UR9, UR8, 0xb, URZ ;  /* 0x0000000b08097899 */ /* 0x000fe400080006ff */
[----:B------:R-:W-:Y:S02]  /*0ac0*/  USHF.L.U32 UR8, UR8, 0x1, URZ ;  /* 0x0000000108087899 */ /* 0x000fe400080006ff */
[----:B-1----:R-:W-:Y:S02]  /*0ad0*/  ULEA UR6, UR6, UR5, 0x18 ;  /* 0x0000000506067291 */ /* 0x002fe4000f8ec0ff */
[----:B------:R-:W-:-:S04]  /*0ae0*/  UIADD3 UR4, UPT, UPT, -UR4, 0x100000, URZ ;  /* 0x0010000004047890 */ /* 0x000fc8000fffe1ff */
[----:B------:R-:W-:Y:S02]  /*0af0*/  USHF.L.U32 UR5, UR4, 0xb, URZ ;  /* 0x0000000b04057899 */ /* 0x000fe400080006ff */
[----:B------:R-:W-:Y:S01]  /*0b00*/  USHF.L.U32 UR4, UR4, 0x1, URZ ;  /* 0x0000000104047899 */ /* 0x000fe200080006ff */
[----:B------:R-:W1:Y:S03]  /*0b10*/  FENCE.VIEW.ASYNC.S ;  /* 0x00000000000073c6 */ /* 0x000e660000000000 */
[----:B-1----:R4:W1:Y:S08]  /*0b20*/  SYNCS.EXCH.64 URZ, [UR6+0xf0], UR8 ;  /* 0x0000f00806ff75b2 */ /* 0x0028700008000100 */
[----:B------:R4:W1:Y:S01]  /*0b30*/  SYNCS.EXCH.64 URZ, [UR6+0x100], UR4 ;  /* 0x0001000406ff75b2 */ /* 0x0008620008000100 */
[----:B------:R4:W1:Y:S01]  /*0b40*/  SYNCS.EXCH.64 URZ, [UR6+0xf8], UR8 ;  /* 0x0000f80806ff75b2 */ /* 0x0008620008000100 */
[----:B------:R4:W1:Y:S02]  /*0b50*/  SYNCS.EXCH.64 URZ, [UR6+0x108], UR4 ;  /* 0x0001080406ff75b2 */ /* 0x0008640008000100 */
[----:B----4-:R-:W-:Y:S01]  /*0b60*/  NOP ;  /* 0x0000000000007918 */ /* 0x010fe20000000000 */
.L_x_13:
[----:B------:R-:W4:Y:S01]  /*0b70*/  SHFL.IDX PT, R2, R80, RZ, 0x1f ;  /* 0x00001fff50027589 */ /* 0x000f2200000e0000 */
[----:B------:R-:W-:Y:S01]  /*0b80*/  NOP ;  /* 0x0000000000007918 */ /* 0x000fe20000000000 */
[----:B----4-:R-:W-:-:S13]  /*0b90*/  ISETP.NE.AND P0, PT, R2, 0x5, PT ;  /* 0x000000050200780c */ /* 0x010fda0003f05270 */
[----:B------:R-:W-:Y:S05]  /*0ba0*/  @P0 BRA `(.L_x_14) ;  /* 0x0000000000580947 */ /* 0x000fea0003800000 */
[----:B-1----:R-:W1:Y:S01]  /*0bb0*/  S2UR UR4, SR_CgaCtaId ;  /* 0x00000000000479c3 */ /* 0x002e620000008800 */
        /* <DEDUP_REMOVED lines=12> */
[----:B-1----:R4:W1:Y:S01]  /*0c80*/  SYNCS.EXCH.64 URZ, [UR4+0x110], UR8 ;  /* 0x0001100804ff75b2 */ /* 0x0028620008000100 */
[----:B------:R4:W1:Y:S01]  /*0c90*/  SYNCS.EXCH.64 URZ, [UR4+0x130], UR6 ;  /* 0x0001300604ff75b2 */ /* 0x0008620008000100 */
[----:B------:R4:W1:Y:S01]  /*0ca0*/  SYNCS.EXCH.64 URZ, [UR4+0x118], UR8 ;  /* 0x0001180804ff75b2 */ /* 0x0008620008000100 */
[----:B------:R4:W1:Y:S01]  /*0cb0*/  SYNCS.EXCH.64 URZ, [UR4+0x138], UR6 ;  /* 0x0001380604ff75b2 */ /* 0x0008620008000100 */
[----:B------:R4:W1:Y:S01]  /*0cc0*/  SYNCS.EXCH.64 URZ, [UR4+0x120], UR8 ;  /* 0x0001200804ff75b2 */ /* 0x0008620008000100 */
[----:B------:R4:W1:Y:S01]  /*0cd0*/  SYNCS.EXCH.64 URZ, [UR4+0x140], UR6 ;  /* 0x0001400604ff75b2 */ /* 0x0008620008000100 */
[----:B------:R4:W1:Y:S01]  /*0ce0*/  SYNCS.EXCH.64 URZ, [UR4+0x128], UR8 ;  /* 0x0001280804ff75b2 */ /* 0x0008620008000100 */
[----:B------:R4:W1:Y:S02]  /*0cf0*/  SYNCS.EXCH.64 URZ, [UR4+0x148], UR6 ;  /* 0x0001480604ff75b2 */ /* 0x0008640008000100 */
[----:B----4-:R-:W-:Y:S01]  /*0d00*/  NOP ;  /* 0x0000000000007918 */ /* 0x010fe20000000000 */
.L_x_14:
[----:B------:R-:W4:Y:S01]  /*0d10*/  SHFL.IDX PT, R2, R80, RZ, 0x1f ;  /* 0x00001fff50027589 */ /* 0x000f2200000e0000 */
[----:B------:R-:W1:Y:S01]  /*0d20*/  S2UR UR52, SR_CgaCtaId ;  /* 0x00000000003479c3 */ /* 0x000e620000008800 */
[----:B------:R-:W-:Y:S01]  /*0d30*/  NOP ;  /* 0x0000000000007918 */ /* 0x000fe20000000000 */
[----:B----4-:R-:W-:-:S13]  /*0d40*/  ISETP.NE.AND P0, PT, R2, 0x3, PT ;  /* 0x000000030200780c */ /* 0x010fda0003f05270 */
[----:B-1----:R-:W-:Y:S05]  /*0d50*/  @P0 BRA `(.L_x_15) ;  /* 0x0000000000340947 */ /* 0x002fea0003800000 */
[----:B------:R-:W-:Y:S01]  /*0d60*/  UMOV UR4, 0x400 ;  /* 0x0000040000047882 */ /* 0x000fe20000000000 */
[----:B------:R-:W-:Y:S01]  /*0d70*/  UMOV UR6, 0x20 ;  /* 0x0000002000067882 */ /* 0x000fe20000000000 */
[----:B------:R-:W-:Y:S02]  /*0d80*/  ULEA UR4, UR52, UR4, 0x18 ;  /* 0x0000000434047291 */ /* 0x000fe4000f8ec0ff */
[----:B------:R-:W-:-:S04]  /*0d90*/  UIADD3 UR6, UPT, UPT, -UR6, 0x100000, URZ ;  /* 0x0010000006067890 */ /* 0x000fc8000fffe1ff */
[----:B------:R-:W-:Y:S02]  /*0da0*/  USHF.L.U32 UR7, UR6, 0xb, URZ ;  /* 0x0000000b06077899 */ /* 0x000fe400080006ff */
[----:B------:R-:W-:Y:S01]  /*0db0*/  USHF.L.U32 UR6, UR6, 0x1, URZ ;  /* 0x0000000106067899 */ /* 0x000fe200080006ff */
[----:B------:R-:W-:Y:S01]  /*0dc0*/  ELECT P0, URZ, PT ;  /* 0x0000000000ff782f */ /* 0x000fe20003800000 */
[----:B------:R-:W1:Y:S10]  /*0dd0*/  FENCE.VIEW.ASYNC.S ;  /* 0x00000000000073c6 */ /* 0x000e740000000000 */
[----:B-1----:R1:W4:Y:S01]  /*0de0*/  SYNCS.EXCH.64 URZ, [UR4+0x150], UR6 ;  /* 0x0001500604ff75b2 */ /* 0x0023220008000100 */
[----:B------:R1:W1:Y:S01]  /*0df0*/  SYNCS.EXCH.64 URZ, [UR4+0x160], UR6 ;  /* 0x0001600604ff75b2 */ /* 0x0002620008000100 */
[----:B------:R1:W1:Y:S01]  /*0e00*/  SYNCS.EXCH.64 URZ, [UR4+0x158], UR6 ;  /* 0x0001580604ff75b2 */ /* 0x0002620008000100 */
[----:B------:R1:W1:Y:S01]  /*0e10*/  SYNCS.EXCH.64 URZ, [UR4+0x168], UR6 ;  /* 0x0001680604ff75b2 */ /* 0x0002620008000100 */
[----:B------:R-:W-:Y:S01]  /*0e20*/  NOP ;  /* 0x0000000000007918 */ /* 0x000fe20000000000 */
.L_x_15:
[----:B-1----:R-:W1:Y:S01]  /*0e30*/  LDCU UR4, c[0x0][0x36c] ;  /* 0x00006d80ff0477ac */ /* 0x002e620008000800 */
[----:B------:R-:W-:Y:S01]  /*0e40*/  ISETP.NE.OR P3, PT, R0, 0x2, !P3 ;  /* 0x000000020000780c */ /* 0x000fe20005f65670 */
[----:B------:R-:W-:Y:S01]  /*0e50*/  NOP ;  /* 0x0000000000007918 */ /* 0x000fe20000000000 */
[----:B------:R-:W-:Y:S01]  /*0e60*/  LOP3.LUT R0, R76, 0x1f, RZ, 0xc0, !PT ;  /* 0x0000001f4c007812 */ /* 0x000fe200078ec0ff */
[----:B------:R-:W-:Y:S02]  /*0e70*/  UISETP.NE.AND UP4, UPT, UR18, 0x2, UPT ;  /* 0x000000021200788c */ /* 0x000fe4000bf85270 */
[----:B------:R-:W-:Y:S02]  /*0e80*/  UISETP.NE.AND UP5, UPT, UR18, URZ, UPT ;  /* 0x000000ff1200728c */ /* 0x000fe4000bfa5270 */
[----:B-1----:R-:W-:-:S09]  /*0e90*/  UISETP.EQ.U32.AND UP6, UPT, UR4, 0x1, UPT ;  /* 0x000000010400788c */ /* 0x002fd2000bfc2070 */
[----:B------:R-:W-:Y:S05]  /*0ea0*/  BRA.U !UP6, `(.L_x_16) ;  /* 0x000000010e087547 */ /* 0x000fea000b800000 */
[----:B--234-:R-:W-:Y:S01]  /*0eb0*/  UCGABAR_ARV ;  /* 0x00000000000079c7 */ /* 0x01cfe20008000000 */
[----:B------:R-:W-:Y:S05]  /*0ec0*/  BRA `(.L_x_17) ;  /* 0x0000000000047947 */ /* 0x000fea0003800000 */
.L_x_16:
[----:B--234-:R-:W-:Y:S01]  /*0ed0*/  NOP ;  /* 0x0000000000007918 */ /* 0x01cfe20000000000 */
.L_x_17:
[----:B------:R-:W1:Y:S01]  /*0ee0*/  S2UR UR46, SR_CTAID.X ;  /* 0x00000000002e79c3 */ /* 0x000e620000002500 */
[----:B------:R-:W-:-:S05]  /*0ef0*/  CS2R.32 R3, SR_CgaSize ;  /* 0x0000000000037805 */ /* 0x000fca0000008a00 */
[----:B------:R-:W-:-:S05]  /*0f00*/  IMAD R3, R3, -0xa0, RZ ;  /* 0xffffff6003037824 */ /* 0x000fca00078e02ff */
[----:B------:R-:W-:-:S14]  /*0f10*/  R2UR UR5, R3 ;  /* 0x00000000030572ca */ /* 0x000fdc00000e0000 */
[----:B------:R-:W2:Y:S01]  /*0f20*/  LDCU UR5, c[0x0][UR5+0x2b0] ;  /* 0x00005600050577ac */ /* 0x000ea20008000800 */
[----:B------:R-:W-:-:S05]  /*0f30*/  CS2R.32 R3, SR_CgaSize ;  /* 0x0000000000037805 */ /* 0x000fca0000008a00 */
[----:B------:R-:W-:-:S05]  /*0f40*/  IMAD R3, R3, -0xa0, RZ ;  /* 0xffffff6003037824 */ /* 0x000fca00078e02ff */
[----:B------:R-:W-:-:S14]  /*0f50*/  R2UR UR4, R3 ;  /* 0x00000000030472ca */ /* 0x000fdc00000e0000 */
[----:B------:R-:W3:Y:S01]  /*0f60*/  LDCU UR4, c[0x0][UR4+0x2b4] ;  /* 0x00005680040477ac */ /* 0x000ee20008000800 */
[----:B------:R-:W4:Y:S01]  /*0f70*/  S2UR UR45, SR_CTAID.Y ;  /* 0x00000000002d79c3 */ /* 0x000f220000002600 */
[----:B------:R-:W-:-:S05]  /*0f80*/  CS2R.32 R3, SR_CgaSize ;  /* 0x0000000000037805 */ /* 0x000fca0000008a00 */
[----:B------:R-:W-:-:S05]  /*0f90*/  IMAD R3, R3, -0xa0, RZ ;  /* 0xffffff6003037824 */ /* 0x000fca00078e02ff */
[----:B------:R-:W-:-:S14]  /*0fa0*/  R2UR UR57, R3 ;  /* 0x00000000033972ca */ /* 0x000fdc00000e0000 */
[----:B------:R-:W3:Y:S01]  /*0fb0*/  LDCU UR57, c[0x0][UR57+0x2a0] ;  /* 0x00005400393977ac */ /* 0x000ee20008000800 */
[----:B------:R-:W-:-:S05]  /*0fc0*/  CS2R.32 R3, SR_CgaSize ;  /* 0x0000000000037805 */ /* 0x000fca0000008a00 */
[----:B------:R-:W-:-:S05]  /*0fd0*/  IMAD R3, R3, -0xa0, RZ ;  /* 0xffffff6003037824 */ /* 0x000fca00078e02ff */
[----:B------:R-:W-:-:S14]  /*0fe0*/  R2UR UR60, R3 ;  /* 0x00000000033c72ca */ /* 0x000fdc00000e0000 */
[----:B------:R-:W3:Y:S01]  /*0ff0*/  LDCU UR60, c[0x0][UR60+0x2a4] ;  /* 0x000054803c3c77ac */ /* 0x000ee20008000800 */
[----:B------:R-:W-:Y:S01]  /*1000*/  USHF.L.U32 UR24, UR52, 0xa, URZ ;  /* 0x0000000a34187899 */ /* 0x000fe200080006ff */
[----:B------:R-:W3:Y:S01]  /*1010*/  LDCU UR19, c[0x0][0xb24] ;  /* 0x00016480ff1377ac */ /* 0x000ee20008000800 */
[----:B------:R-:W3:Y:S01]  /*1020*/  LDCU UR42, c[0x0][0xb24] ;  /* 0x00016480ff2a77ac */ /* 0x000ee20008000800 */
[----:B-1----:R-:W-:Y:S01]  /*1030*/  I2FP.F32.U32 R3, UR46 ;  /* 0x0000002e00037c45 */ /* 0x002fe20008201000 */
[----:B------:R-:W1:Y:S04]  /*1040*/  LDCU UR22, c[0x0][0xb30] ;  /* 0x00016600ff1677ac */ /* 0x000e680008000800 */
[----:B--2---:R-:W-:Y:S01]  /*1050*/  FMUL R3, R3, UR5 ;  /* 0x0000000503037c20 */ /* 0x004fe20008400000 */
[----:B------:R-:W-:Y:S01]  /*1060*/  ULOP3.LUT UR24, UR24, 0x1c00, URZ, 0xc0, !UPT ;  /* 0x00001c0018187892 */ /* 0x000fe2000f8ec0ff */
[----:B----4-:R-:W-:-:S04]  /*1070*/  I2FP.F32.U32 R2, UR45 ;  /* 0x0000002d00027c45 */ /* 0x010fc80008201000 */
[----:B------:R-:W2:Y:S01]  /*1080*/  F2I.U32.TRUNC.NTZ R3, R3 ;  /* 0x0000000300037305 */ /* 0x000ea2000020f000 */
[----:B---3--:R-:W-:-:S07]  /*1090*/  FMUL R2, R2, UR4 ;  /* 0x0000000402027c20 */ /* 0x008fce0008400000 */
[----:B------:R-:W3:Y:S01]  /*10a0*/  F2I.U32.TRUNC.NTZ R2, R2 ;  /* 0x0000000200027305 */ /* 0x000ee2000020f000 */
[----:B--2---:R-:W-:Y:S02]  /*10b0*/  R2UR UR5, R3 ;  /* 0x00000000030572ca */ /* 0x004fe400000e0000 */
[----:B---3--:R-:W-:Y:S02]  /*10c0*/  R2UR UR4, R2 ;  /* 0x00000000020472ca */ /* 0x008fe400000e0000 */
[----:B------:R-:W-:-:S09]  /*10d0*/  PRMT R2, RZ, 0x7610, R2 ;  /* 0x00007610ff027816 */ /* 0x000fd20000000002 */
[----:B------:R-:W-:-:S04]  /*10e0*/  UIADD3 UR5, UPT, UPT, -UR5, URZ, URZ ;  /* 0x000000ff05057290 */ /* 0x000fc8000fffe1ff */
[----:B------:R-:W-:Y:S02]  /*10f0*/  UIMAD UR57, UR57, UR5, UR46 ;  /* 0x00000005393972a4 */ /* 0x000fe4000f8e022e */
[----:B------:R-:W-:-:S04]  /*1100*/  UIADD3 UR4, UPT, UPT, -UR4, URZ, URZ ;  /* 0x000000ff04047290 */ /* 0x000fc8000fffe1ff */
[----:B------:R-:W-:Y:S01]  /*1110*/  UIMAD UR60, UR60, UR4, UR45 ;  /* 0x000000043c3c72a4 */ /* 0x000fe2000f8e022d */
[----:B-1----:R-:W-:Y:S11]  /*1120*/  BRA.U UP5, `(.L_x_18) ;  /* 0x0000000105787547 */ /* 0x002ff6000b800000 */
[----:B------:R-:W-:-:S04]  /*1130*/  UISETP.NE.AND UP0, UPT, UR60, URZ, UPT ;  /* 0x000000ff3c00728c */ /* 0x000fc8000bf05270 */
[----:B------:R-:W-:Y:S02]  /*1140*/  USEL UR5, URZ, 0x2, UP0 ;  /* 0x00000002ff057887 */ /* 0x000fe40008000000 */
[----:B------:R-:W-:Y:S02]  /*1150*/  USEL UR4, URZ, 0x4, UP0 ;  /* 0x00000004ff047887 */ /* 0x000fe40008000000 */
[----:B------:R-:W-:Y:S02]  /*1160*/  USEL UR7, URZ, 0x8, UP0 ;  /* 0x00000008ff077887 */ /* 0x000fe40008000000 */
[----:B------:R-:W-:Y:S02]  /*1170*/  USEL UR6, URZ, 0x10, UP0 ;  /* 0x00000010ff067887 */ /* 0x000fe40008000000 */
[----:B------:R-:W-:Y:S02]  /*1180*/  USEL UR8, URZ, 0x20, UP0 ;  /* 0x00000020ff087887 */ /* 0x000fe40008000000 */
[----:B------:R-:W-:-:S02]  /*1190*/  USEL UR12, URZ, 0x40, UP0 ;  /* 0x00000040ff0c7887 */ /* 0x000fc40008000000 */
[----:B------:R-:W-:Y:S02]  /*11a0*/  USEL UR13, URZ, 0x80, UP0 ;  /* 0x00000080ff0d7887 */ /* 0x000fe40008000000 */
[----:B------:R-:W-:-:S04]  /*11b0*/  UISETP.NE.AND UP0, UPT, UR60, URZ, UPT ;  /* 0x000000ff3c00728c */ /* 0x000fc8000bf05270 */
[----:B------:R-:W-:-:S04]  /*11c0*/  UISETP.EQ.OR UP0, UPT, UR57, URZ, !UP0 ;  /* 0x000000ff3900728c */ /* 0x000fc8000c702670 */
[----:B------:R-:W-:Y:S02]  /*11d0*/  USEL UR11, URZ, 0x1, !UP0 ;  /* 0x00000001ff0b7887 */ /* 0x000fe4000c000000 */
[----:B------:R-:W-:-:S04]  /*11e0*/  UISETP.NE.AND UP0, UPT, UR57, 0x1, UPT ;  /* 0x000000013900788c */ /* 0x000fc8000bf05270 */
[----:B------:R-:W-:Y:S02]  /*11f0*/  USEL UR10, UR5, 0x2, UP0 ;  /* 0x00000002050a7887 */ /* 0x000fe40008000000 */
[----:B------:R-:W-:-:S04]  /*1200*/  UISETP.NE.AND UP0, UPT, UR57, 0x2, UPT ;  /* 0x000000023900788c */ /* 0x000fc8000bf05270 */
[----:B------:R-:W-:Y:S02]  /*1210*/  USEL UR4, UR4, 0x4, UP0 ;  /* 0x0000000404047887 */ /* 0x000fe40008000000 */
[----:B------:R-:W-:Y:S02]  /*1220*/  UISETP.NE.AND UP0, UPT, UR57, 0x3, UPT ;  /* 0x000000033900788c */ /* 0x000fe4000bf05270 */
[----:B------:R-:W-:Y:S02]  /*1230*/  UIADD3 UR4, UPT, UPT, UR4, UR10, UR11 ;  /* 0x0000000a04047290 */ /* 0x000fe4000fffe00b */
        /* <DEDUP_REMOVED lines=10> */
[----:B------:R-:W-:-:S04]  /*12e0*/  USEL UR5, UR13, 0x80, UP0 ;  /* 0x000000800d057887 */ /* 0x000fc80008000000 */
[----:B------:R-:W-:-:S06]  /*12f0*/  UIADD3 UR4, UPT, UPT, UR4, UR5, URZ ;  /* 0x0000000504047290 */ /* 0x000fcc000fffe0ff */
[----:B------:R-:W-:-:S07]  /*1300*/  MOV R2, UR4 ;  /* 0x0000000400027c02 */ /* 0x000fce0008000f00 */
.L_x_18:
[----:B------:R-:W1:Y:S01]  /*1310*/  S2UR UR36, SR_CTAID.Z ;  /* 0x00000000002479c3 */ /* 0x000e620000002700 */
[----:B------:R-:W-:-:S09]  /*1320*/  UISETP.GE.AND UP0, UPT, UR19, 0x1, UPT ;  /* 0x000000011300788c */ /* 0x000fd2000bf06270 */
[----:B------:R-:W-:Y:S05]  /*1330*/  BRA.U !UP0, `(.L_x_19) ;  /* 0x0000000108d07547 */ /* 0x000fea000b800000 */
[----:B------:R-:W2:Y:S01]  /*1340*/  LDCU UR20, c[0x0][0xb0c] ;  /* 0x00016180ff1477ac */ /* 0x000ea20008000800 */
[----:B------:R-:W3:Y:S01]  /*1350*/  LDCU.128 UR12, c[0x0][0xb10] ;  /* 0x00016200ff0c77ac */ /* 0x000ee20008000c00 */
[----:B------:R-:W4:Y:S01]  /*1360*/  LDCU UR6, c[0x0][0x370] ;  /* 0x00006e00ff0677ac */ /* 0x000f220008000800 */
[----:B------:R-:W1:Y:S01]  /*1370*/  LDCU UR7, c[0x0][0x374] ;  /* 0x00006e80ff0777ac */ /* 0x000e620008000800 */
[----:B------:R-:W1:Y:S01]  /*1380*/  LDCU UR21, c[0x0][0xb20] ;  /* 0x00016400ff1577ac */ /* 0x000e620008000800 */
[----:B--2---:R-:W-:Y:S02]  /*1390*/  UISETP.NE.AND UP0, UPT, UR20, 0x1, UPT ;  /* 0x000000011400788c */ /* 0x004fe4000bf05270 */
[----:B---3--:R-:W-:Y:S01]  /*13a0*/  UIMAD.WIDE.U32 UR4, UR46, UR12, URZ ;  /* 0x0000000c2e0472a5 */ /* 0x008fe2000f8e00ff */
[----:B------:R-:W2:Y:S01]  /*13b0*/  LDCU.64 UR8, c[0x0][0xb28] ;  /* 0x00016500ff0877ac */ /* 0x000ea20008000a00 */
[----:B----4-:R-:W-:Y:S02]  /*13c0*/  UIMAD.WIDE.U32 UR10, UR6, UR12, URZ ;  /* 0x0000000c060a72a5 */ /* 0x010fe4000f8e00ff */
[----:B------:R-:W-:-:S02]  /*13d0*/  USHF.R.U32.HI UR5, URZ, UR13, UR5 ;  /* 0x0000000dff057299 */ /* 0x000fc40008011605 */
[----:B------:R-:W-:Y:S02]  /*13e0*/  UISETP.NE.AND UP2, UPT, UR19, 0x1, UPT ;  /* 0x000000011300788c */ /* 0x000fe4000bf45270 */
[----:B------:R-:W-:Y:S01]  /*13f0*/  USEL UR5, UR46, UR5, !UP0 ;  /* 0x000000052e057287 */ /* 0x000fe2000c000000 */
[----:B------:R-:W-:Y:S01]  /*1400*/  UMOV UR10, UR11 ;  /* 0x0000000b000a7c82 */ /* 0x000fe20008000000 */
[----:B------:R-:W-:Y:S02]  /*1410*/  UIMAD.WIDE.U32 UR16, UR45, UR15, URZ ;  /* 0x0000000f2d1072a5 */ /* 0x000fe4000f8e00ff */
[----:B------:R-:W-:Y:S02]  /*1420*/  @UP0 USHF.R.U32.HI UR6, URZ, UR13, UR10 ;  /* 0x0000000dff060299 */ /* 0x000fe4000801160a */
[----:B------:R-:W-:Y:S02]  /*1430*/  UISETP.NE.AND UP0, UPT, UR14, 0x1, UPT ;  /* 0x000000010e00788c */ /* 0x000fe4000bf05270 */
[----:B-1----:R-:W-:-:S02]  /*1440*/  UIMAD.WIDE.U32 UR10, UR7, UR15, URZ ;  /* 0x0000000f070a72a5 */ /* 0x002fc4000f8e00ff */
[----:B--2---:R-:W-:Y:S01]  /*1450*/  UIMAD.WIDE.U32 UR12, UR6, UR8, URZ ;  /* 0x00000008060c72a5 */ /* 0x004fe2000f8e00ff */
[----:B------:R-:W-:Y:S02]  /*1460*/  UMOV UR4, UR17 ;  /* 0x0000001100047c82 */ /* 0x000fe40008000000 */
[----:B------:R-:W-:Y:S02]  /*1470*/  USHF.R.U32.HI UR4, URZ, UR21, UR4 ;  /* 0x00000015ff047299 */ /* 0x000fe40008011604 */
[----:B------:R-:W-:Y:S02]  /*1480*/  UMOV UR10, UR11 ;  /* 0x0000000b000a7c82 */ /* 0x000fe40008000000 */
[----:B------:R-:W-:Y:S01]  /*1490*/  UMOV UR12, UR13 ;  /* 0x0000000d000c7c82 */ /* 0x000fe20008000000 */
[----:B------:R-:W-:Y:S02]  /*14a0*/  @UP0 USHF.R.U32.HI UR7, URZ, UR21, UR10 ;  /* 0x00000015ff070299 */ /* 0x000fe4000801160a */
[----:B------:R-:W-:-:S02]  /*14b0*/  USEL UR4, UR45, UR4, !UP0 ;  /* 0x000000042d047287 */ /* 0x000fc4000c000000 */
[----:B------:R-:W-:Y:S02]  /*14c0*/  UIMAD.WIDE.U32 UR10, UR7, UR8, URZ ;  /* 0x00000008070a72a5 */ /* 0x000fe4000f8e00ff */
[----:B------:R-:W-:Y:S02]  /*14d0*/  @UP2 USHF.R.U32.HI UR6, URZ, UR9, UR12 ;  /* 0x00000009ff062299 */ /* 0x000fe4000801160c */
[----:B------:R-:W-:-:S03]  /*14e0*/  UIMAD.WIDE.U32 UR12, UR4, UR8, URZ ;  /* 0x00000008040c72a5 */ /* 0x000fc6000f8e00ff */
[----:B------:R-:W-:Y:S02]  /*14f0*/  UMOV UR10, UR11 ;  /* 0x0000000b000a7c82 */ /* 0x000fe40008000000 */
[----:B------:R-:W-:Y:S02]  /*1500*/  @UP2 USHF.R.U32.HI UR7, URZ, UR9, UR10 ;  /* 0x00000009ff072299 */ /* 0x000fe4000801160a */
[----:B------:R-:W-:Y:S02]  /*1510*/  UIMAD UR10, UR6, UR19, URZ ;  /* 0x00000013060a72a4 */ /* 0x000fe4000f8e02ff */
[----:B------:R-:W-:-:S04]  /*1520*/  UIMAD UR7, UR7, UR19, URZ ;  /* 0x00000013070772a4 */ /* 0x000fc8000f8e02ff */
[----:B------:R-:W-:-:S03]  /*1530*/  UISETP.GE.AND UP0, UPT, UR4, UR7, UPT ;  /* 0x000000070400728c */ /* 0x000fc6000bf06270 */
[----:B------:R-:W-:Y:S01]  /*1540*/  UMOV UR7, UR13 ;  /* 0x0000000d00077c82 */ /* 0x000fe20008000000 */
[----:B------:R-:W-:Y:S02]  /*1550*/  UISETP.GE.OR UP0, UPT, UR5, UR10, UP0 ;  /* 0x0000000a0500728c */ /* 0x000fe40008706670 */
[----:B------:R-:W-:Y:S02]  /*1560*/  UIMAD.WIDE.U32 UR10, UR5, UR8, URZ ;  /* 0x00000008050a72a5 */ /* 0x000fe4000f8e00ff */
[----:B------:R-:W-:Y:S02]  /*1570*/  USHF.R.U32.HI UR7, URZ, UR9, UR7 ;  /* 0x00000009ff077299 */ /* 0x000fe40008011607 */
[----:B------:R-:W-:Y:S02]  /*1580*/  UIADD3 UR10, UPT, UPT, -UR4, URZ, URZ ;  /* 0x000000ff040a7290 */ /* 0x000fe4000fffe1ff */
[----:B------:R-:W-:Y:S02]  /*1590*/  USEL UR7, UR4, UR7, !UP2 ;  /* 0x0000000704077287 */ /* 0x000fe4000d000000 */
[----:B------:R-:W-:Y:S01]  /*15a0*/  UIMAD UR10, UR14, UR10, UR45 ;  /* 0x0000000a0e0a72a4 */ /* 0x000fe2000f8e022d */
[----:B------:R-:W-:Y:S01]  /*15b0*/  @!UP0 UMOV UR8, UR11 ;  /* 0x0000000b00088c82 */ /* 0x000fe20008000000 */
[----:B------:R-:W-:-:S02]  /*15c0*/  UIADD3 UR11, UPT, UPT, -UR5, URZ, URZ ;  /* 0x000000ff050b7290 */ /* 0x000fc4000fffe1ff */
[----:B------:R-:W-:Y:S02]  /*15d0*/  @!UP0 USHF.R.U32.HI UR8, URZ, UR9, UR8 ;  /* 0x00000009ff088299 */ /* 0x000fe40008011608 */
[----:B------:R-:W-:Y:S02]  /*15e0*/  UIADD3 UR9, UPT, UPT, -UR7, URZ, URZ ;  /* 0x000000ff07097290 */ /* 0x000fe4000fffe1ff */
[----:B------:R-:W-:Y:S02]  /*15f0*/  @!UP0 USEL UR8, UR5, UR8, !UP2 ;  /* 0x0000000805088287 */ /* 0x000fe4000d000000 */
[----:B------:R-:W-:Y:S02]  /*1600*/  UIMAD UR9, UR19, UR9, UR4 ;  /* 0x00000009130972a4 */ /* 0x000fe4000f8e0204 */
[----:B------:R-:W-:Y:S02]  /*1610*/  @!UP0 UIADD3 UR7, UPT, UPT, UR7, -UR8, URZ ;  /* 0x8000000807078290 */ /* 0x000fe4000fffe0ff */
[----:B------:R-:W-:-:S02]  /*1620*/  @!UP0 UIMAD UR6, UR9, UR6, UR8 ;  /* 0x00000006090682a4 */ /* 0x000fc4000f8e0208 */
[----:B------:R-:W-:Y:S02]  /*1630*/  @!UP0 UIMAD UR4, UR7, UR19, UR5 ;  /* 0x00000013070482a4 */ /* 0x000fe4000f8e0205 */
[----:B------:R-:W-:Y:S02]  /*1640*/  UIMAD UR46, UR20, UR11, UR46 ;  /* 0x0000000b142e72a4 */ /* 0x000fe4000f8e022e */
[----:B------:R-:W-:Y:S01]  /*1650*/  UIMAD UR45, UR4, UR14, UR10 ;  /* 0x0000000e042d72a4 */ /* 0x000fe2000f8e020a */
[----:B------:R-:W-:Y:S02]  /*1660*/  @!UP0 UMOV UR5, UR6 ;  /* 0x0000000600058c82 */ /* 0x000fe40008000000 */
[----:B------:R-:W-:-:S12]  /*1670*/  UIMAD UR46, UR5, UR20, UR46 ;  /* 0x00000014052e72a4 */ /* 0x000fd8000f8e022e */
.L_x_19:
[----:B------:R-:W-:-:S09]  /*1680*/  UISETP.NE.AND UP0, UPT, UR22, 0x1, UPT ;  /* 0x000000011600788c */ /* 0x000fd2000bf05270 */
[----:B------:R-:W-:Y:S05]  /*1690*/  BRA.U UP0, `(.L_x_20) ;  /* 0x0000000100407547 */ /* 0x000fea000b800000 */
[----:B------:R-:W2:Y:S01]  /*16a0*/  LDCU.128 UR8, c[0x0][0xb10] ;  /* 0x00016200ff0877ac */ /* 0x000ea20008000c00 */
[----:B------:R-:W3:Y:S01]  /*16b0*/  LDCU UR12, c[0x0][0xb0c] ;  /* 0x00016180ff0c77ac */ /* 0x000ee20008000800 */
[----:B------:R-:W4:Y:S01]  /*16c0*/  LDCU UR13, c[0x0][0xb20] ;  /* 0x00016400ff0d77ac */ /* 0x000f220008000800 */
[----:B--2---:R-:W-:Y:S02]  /*16d0*/  UIMAD.WIDE.U32 UR4, UR46, UR8, URZ ;  /* 0x000000082e0472a5 */ /* 0x004fe4000f8e00ff */
[----:B------:R-:W-:Y:S02]  /*16e0*/  UIMAD.WIDE.U32 UR6, UR45, UR11, URZ ;  /* 0x0000000b2d0672a5 */ /* 0x000fe4000f8e00ff */
[----:B---3--:R-:W-:Y:S02]  /*16f0*/  UISETP.NE.AND UP0, UPT, UR12, 0x1, UPT ;  /* 0x000000010c00788c */ /* 0x008fe4000bf05270 */
[----:B------:R-:W-:-:S03]  /*1700*/  USHF.R.U32.HI UR5, URZ, UR9, UR5 ;  /* 0x00000009ff057299 */ /* 0x000fc60008011605 */
[----:B------:R-:W-:Y:S01]  /*1710*/  UMOV UR4, UR7 ;  /* 0x0000000700047c82 */ /* 0x000fe20008000000 */
[----:B------:R-:W-:Y:S02]  /*1720*/  USEL UR5, UR46, UR5, !UP0 ;  /* 0x000000052e057287 */ /* 0x000fe4000c000000 */
[----:B------:R-:W-:Y:S02]  /*1730*/  UISETP.NE.AND UP0, UPT, UR10, 0x1, UPT ;  /* 0x000000010a00788c */ /* 0x000fe4000bf05270 */
[----:B----4-:R-:W-:-:S04]  /*1740*/  USHF.R.U32.HI UR4, URZ, UR13, UR4 ;  /* 0x0000000dff047299 */ /* 0x010fc80008011604 */
[----:B------:R-:W-:-:S04]  /*1750*/  USEL UR4, UR45, UR4, !UP0 ;  /* 0x000000042d047287 */ /* 0x000fc8000c000000 */
[----:B------:R-:W-:Y:S02]  /*1760*/  UIADD3 UR6, UPT, UPT, UR5, -UR4, URZ ;  /* 0x8000000405067290 */ /* 0x000fe4000fffe0ff */
[----:B------:R-:W-:Y:S02]  /*1770*/  UIADD3 UR4, UPT, UPT, -UR5, UR4, URZ ;  /* 0x0000000405047290 */ /* 0x000fe4000fffe1ff */
[----:B------:R-:W-:Y:S02]  /*1780*/  UIMAD UR45, UR6, UR10, UR45 ;  /* 0x0000000a062d72a4 */ /* 0x000fe4000f8e022d */
[----:B------:R-:W-:-:S12]  /*1790*/  UIMAD UR46, UR4, UR12, UR46 ;  /* 0x0000000c042e72a4 */ /* 0x000fd8000f8e022e */
.L_x_20:
[----:B------:R-:W-:Y:S01]  /*17a0*/  UISETP.NE.AND UP0, UPT, UR18, 0x2, UPT ;  /* 0x000000021200788c */ /* 0x000fe2000bf05270 */
[----:B------:R-:W-:Y:S09]  /*17b0*/  BRA.U !UP6, `(.L_x_21) ;  /* 0x000000010e0c7547 */ /* 0x000ff2000b800000 */
[----:B------:R-:W-:Y:S01]  /*17c0*/  UCGABAR_WAIT ;  /* 0x0000000000007dc7 */ /* 0x000fe20008000000 */
[----:B------:R-:W-:Y:S01]  /*17d0*/  CCTL.IVALL ;  /* 0x00000000ff00798f */ /* 0x000fe20002000000 */
[----:B------:R-:W-:Y:S05]  /*17e0*/  BRA `(.L_x_22) ;  /* 0x0000000000047947 */ /* 0x000fea0003800000 */
.L_x_21:
[----:B------:R-:W-:Y:S06]  /*17f0*/  BAR.SYNC.DEFER_BLOCKING 0x0 ;  /* 0x0000000000007b1d */ /* 0x000fec0000010000 */
.L_x_22:
[----:B------:R-:W-:Y:S05]  /*1800*/  BRA.U UP0, `(.L_x_23) ;  /* 0x0000001900047547 */ /* 0x000fea000b800000 */
[----:B------:R-:W2:Y:S01]  /*1810*/  LDCU UR6, c[0x0][0x38c] ;  /* 0x00007180ff0677ac */ /* 0x000ea20008000800 */
[----:B------:R-:W-:Y:S01]  /*1820*/  PLOP3.LUT P1, PT, PT, PT, UP3, 0x80, 0x8 ;  /* 0x000000000008781c */ /* 0x000fe20003f2f038 */
[----:B------:R-:W-:Y:S01]  /*1830*/  IMAD.MOV.U32 R12, RZ, RZ, 0x1 ;  /* 0x00000001ff0c7424 */ /* 0x000fe200078e00ff */
[----:B------:R-:W-:Y:S01]  /*1840*/  ISETP.EQ.OR P2, PT, R0, RZ, P3 ;  /* 0x000000ff0000720c */ /* 0x000fe20001f42670 */
[----:B------:R-:W-:Y:S01]  /*1850*/  UISETP.NE.AND UP1, UPT, UR18, URZ, UPT ;  /* 0x000000ff1200728c */ /* 0x000fe2000bf25270 */
[----:B------:R-:W-:Y:S01]  /*1860*/  PLOP3.LUT P1, PT, P1, PT, PT, 0x8, 0x80 ;  /* 0x000000000080781c */ /* 0x000fe20000f2e170 */
[----:B------:R-:W-:Y:S01]  /*1870*/  USEL UR25, URZ, 0x1, UP4 ;  /* 0x00000001ff197887 */ /* 0x000fe2000a000000 */
[----:B------:R-:W-:Y:S01]  /*1880*/  CS2R R10, SRZ ;  /* 0x00000000000a7805 */ /* 0x000fe2000001ff00 */
[----:B------:R-:W-:Y:S01]  /*1890*/  IMAD.MOV.U32 R9, RZ, RZ, RZ ;  /* 0x000000ffff097224 */ /* 0x000fe200078e00ff */
[----:B------:R-:W3:Y:S01]  /*18a0*/  LDCU UR39, c[0x0][0x370] ;  /* 0x00006e00ff2777ac */ /* 0x000ee20008000800 */
[----:B------:R-:W-:Y:S01]  /*18b0*/  IMAD.MOV.U32 R8, RZ, RZ, 0x1 ;  /* 0x00000001ff087424 */ /* 0x000fe200078e00ff */
[----:B------:R-:W4:Y:S01]  /*18c0*/  LDCU.64 UR28, c[0x0][0x348] ;  /* 0x00006900ff1c77ac */ /* 0x000f220008000a00 */
[----:B------:R-:W-:-:S02]  /*18d0*/  USHF.R.U32.HI UR44, URZ, 0x7, UR24 ;  /* 0x00000007ff2c7899 */ /* 0x000fc40008011618 */
[----:B--2---:R-:W-:Y:S02]  /*18e0*/  UIADD3 UR5, UPT, UPT, UR6, 0x7f, URZ ;  /* 0x0000007f06057890 */ /* 0x004fe4000fffe0ff */
[----:B------:R-:W-:Y:S02]  /*18f0*/  UIADD3 UR47, UPT, UPT, UR6, 0xfe, URZ ;  /* 0x000000fe062f7890 */ /* 0x000fe4000fffe0ff */
[----:B------:R-:W-:Y:S01]  /*1900*/  USHF.R.S32.HI UR4, URZ, 0x1f, UR5 ;  /* 0x0000001fff047899 */ /* 0x000fe20008011405 */
[----:B------:R-:W2:Y:S03]  /*1910*/  LDCU UR38, c[0x0][0x374] ;  /* 0x00006e80ff2677ac */ /* 0x000ea60008000800 */
[----:B------:R-:W-:Y:S02]  /*1920*/  ULEA.HI UR4, UR4, UR5, URZ, 0x7 ;  /* 0x0000000504047291 */ /* 0x000fe4000f8f38ff */
[----:B------:R-:W-:-:S02]  /*1930*/  USEL UR25, UR25, 0x2, UP1 ;  /* 0x0000000219197887 */ /* 0x000fc40008800000 */
[----:B------:R-:W-:Y:S02]  /*1940*/  USHF.R.S32.HI UR41, URZ, 0x7, UR4 ;  /* 0x00000007ff297899 */ /* 0x000fe40008011404 */
[----:B------:R-:W-:Y:S02]  /*1950*/  UIADD3 UR4, UPT, UPT, UR6, -0x1, URZ ;  /* 0xffffffff06047890 */ /* 0x000fe4000fffe0ff */
[----:B------:R-:W-:Y:S02]  /*1960*/  UISETP.LT.U32.AND UP0, UPT, UR41, 0xd, UPT ;  /* 0x0000000d2900788c */ /* 0x000fe4000bf01070 */
[----:B------:R-:W-:Y:S02]  /*1970*/  UISETP.GE.U32.AND UP2, UPT, UR4, -0xff, UPT ;  /* 0xffffff010400788c */ /* 0x000fe4000bf46070 */
[----:B------:R-:W-:Y:S01]  /*1980*/  USEL UR40, UR41, 0xd, UP0 ;  /* 0x0000000d29287887 */ /* 0x000fe20008000000 */
[----:B------:R-:W-:-:S03]  /*1990*/  UMOV UR5, URZ ;  /* 0x000000ff00057c82 */ /* 0x000fc60008000000 */
[----:B------:R-:W-:Y:S02]  /*19a0*/  UIADD3 UR21, UPT, UPT, UR40, -0x1, URZ ;  /* 0xffffffff28157890 */ /* 0x000fe4000fffe0ff */
[----:B------:R-:W-:-:S03]  /*19b0*/  UIADD3 UR43, UPT, UPT, UR41, -UR40, URZ ;  /* 0x80000028292b7290 */ /* 0x000fc6000fffe0ff */
[----:B------:R-:W-:-:S04]  /*19c0*/  @UP2 UIADD3 UR21, UPT, UPT, UR40, URZ, URZ ;  /* 0x000000ff28152290 */ /* 0x000fc8000fffe0ff */
[----:B--234-:R-:W-:-:S12]  /*19d0*/  UIADD3 UR21, UPT, UPT, UR21, 0x1, URZ ;  /* 0x0000000115157890 */ /* 0x01cfd8000fffe0ff */
.L_x_43:
[----:B------:R-:W-:Y:S01]  /*19e0*/  UISETP.NE.AND UP0, UPT, UR52, URZ, UPT ;  /* 0x000000ff3400728c */ /* 0x000fe2000bf05270 */
[----:B------:R-:W2:Y:S08]  /*19f0*/  S2UR UR52, SR_CgaCtaId ;  /* 0x00000000003479c3 */ /* 0x000eb00000008800 */
[----:B------:R-:W-:Y:S05]  /*1a00*/  BRA.U UP0, `(.L_x_24) ;  /* 0x0000000100347547 */ /* 0x000fea000b800000 */
[----:B------:R-:W3:Y:S01]  /*1a10*/  S2R R0, SR_CgaCtaId ;  /* 0x0000000000007919 */ /* 0x000ee20000008800 */
[----:B------:R-:W-:-:S04]  /*1a20*/  MOV R2, 0x400 ;  /* 0x0000040000027802 */ /* 0x000fc80000000f00 */
[----:B---3--:R-:W-:Y:S02]  /*1a30*/  LEA R0, R0, R2, 0x18 ;  /* 0x0000000200007211 */ /* 0x008fe400078ec0ff */
[----:B------:R-:W-:-:S03]  /*1a40*/  SHF.L.U32 R2, R8, 0x1f, RZ ;  /* 0x0000001f08027819 */ /* 0x000fc600000006ff */
[----:B------:R-:W-:-:S04]  /*1a50*/  IMAD R0, R9, 0x8, R0 ;  /* 0x0000000809007824 */ /* 0x000fc800078e0200 */
[----:B------:R-:W3:Y:S02]  /*1a60*/  SYNCS.PHASECHK.TRANS64.TRYWAIT P0, [R0+URZ+0x160], R2 ;  /* 0x00016002000075a7 */ /* 0x000ee400080011ff */
[----:B---3--:R-:W-:Y:S05]  /*1a70*/  @!P0 BRA `(.L_x_25) ;  /* 0x0000005400588947 */ /* 0x008fea0003800000 */
.L_x_112:
[----:B------:R-:W-:Y:S01]  /*1a80*/  VIADD R9, R9, 0x1 ;  /* 0x0000000109097836 */ /* 0x000fe20000000000 */
[----:B------:R3:W-:Y:S04]  /*1a90*/  SYNCS.ARRIVE.TRANS64.A1T0 RZ, [R0+URZ+0x150], RZ ;  /* 0x000150ff00ff79a7 */ /* 0x0007e800081000ff */
[----:B------:R-:W-:-:S04]  /*1aa0*/  ISETP.NE.AND P0, PT, R9, 0x2, PT ;  /* 0x000000020900780c */ /* 0x000fc80003f05270 */
[----:B------:R-:W-:Y:S02]  /*1ab0*/  SEL R9, R9, RZ, P0 ;  /* 0x000000ff09097207 */ /* 0x000fe40000000000 */
[----:B---3--:R-:W-:-:S04]  /*1ac0*/  SEL R0, RZ, 0x1, P0 ;  /* 0x00000001ff007807 */ /* 0x008fc80000000000 */
[----:B------:R-:W-:-:S07]  /*1ad0*/  LOP3.LUT R8, R8, R0, RZ, 0x3c, !PT ;  /* 0x0000000008087212 */ /* 0x000fce00078e3cff */
.L_x_24:
[----:B------:R-:W-:Y:S01]  /*1ae0*/  UMOV UR6, 0x400 ;  /* 0x0000040000067882 */ /* 0x000fe20000000000 */
[----:B------:R-:W-:Y:S01]  /*1af0*/  SHF.L.U32 R0, R12, 0x1f, RZ ;  /* 0x0000001f0c007819 */ /* 0x000fe200000006ff */
[----:B--2---:R-:W-:Y:S02]  /*1b00*/  ULEA UR6, UR52, UR6, 0x18 ;  /* 0x0000000634067291 */ /* 0x004fe4000f8ec0ff */
[----:B------:R-:W-:Y:S02]  /*1b10*/  UISETP.GE.U32.AND UP0, UPT, UR47, 0xff, UPT ;  /* 0x000000ff2f00788c */ /* 0x000fe4000bf06070 */
[----:B------:R-:W-:Y:S02]  /*1b20*/  ULEA UR4, UR5, UR6, 0x3 ;  /* 0x0000000605047291 */ /* 0x000fe4000f8e18ff */
[----:B------:R-:W-:Y:S02]  /*1b30*/  USHF.L.U32 UR35, UR46, 0x6, URZ ;  /* 0x000000062e237899 */ /* 0x000fe400080006ff */
[----:B------:R-:W-:Y:S01]  /*1b40*/  ULEA UR11, UR45, UR44, 0x6 ;  /* 0x0000002c2d0b7291 */ /* 0x000fe2000f8e30ff */
[----:B------:R-:W-:-:S04]  /*1b50*/  UMOV UR13, URZ ;  /* 0x000000ff000d7c82 */ /* 0x000fc80008000000 */
[----:B------:R2:W3:Y:S01]  /*1b60*/  SYNCS.PHASECHK.TRANS64.TRYWAIT P0, [UR4+0x68], R0 ;  /* 0x00006800ff0075a7 */ /* 0x0004e20008001104 */
[----:B------:R-:W-:Y:S06]  /*1b70*/  BRA.U !UP0, `(.L_x_26) ;  /* 0x0000000108bc7547 */ /* 0x000fec000b800000 */
[----:B------:R-:W-:Y:S01]  /*1b80*/  UMOV UR7, URZ ;  /* 0x000000ff00077c82 */ /* 0x000fe20008000000 */
[----:B------:R-:W-:-:S05]  /*1b90*/  UMOV UR4, UR5 ;  /* 0x0000000500047c82 */ /* 0x000fca0008000000 */
.L_x_32:
[----:B------:R-:W-:Y:S01]  /*1ba0*/  ULEA UR33, UR4, UR6, 0x3 ;  /* 0x0000000604217291 */ /* 0x000fe2000f8e18ff */
[----:B---3--:R-:W-:Y:S01]  /*1bb0*/  @!P3 MOV R2, 0x4000 ;  /* 0x000040000002b802 */ /* 0x008fe20000000f00 */
[----:B-1-34-:R-:W-:Y:S10]  /*1bc0*/  @P0 BRA `(.L_x_27) ;  /* 0x00000000000c0947 */ /* 0x01aff40003800000 */
[----:B------:R-:W-:-:S04]  /*1bd0*/  SHF.L.U32 R3, R12, 0x1f, RZ ;  /* 0x0000001f0c037819 */ /* 0x000fc800000006ff */
[----:B------:R-:W3:Y:S02]  /*1be0*/  SYNCS.PHASECHK.TRANS64.TRYWAIT P0, [UR33+0x68], R3 ;  /* 0x00006803ff0075a7 */ /* 0x000ee40008001121 */
[----:B---3--:R-:W-:Y:S05]  /*1bf0*/  @!P0 BRA `(.L_x_28) ;  /* 0x00000054000c8947 */ /* 0x008fea0003800000 */
.L_x_27:
[----:B------:R3:W-:Y:S01]  /*1c00*/  @!P3 SYNCS.ARRIVE.TRANS64 RZ, [UR33], R2 ;  /* 0x00000002ffffb9a7 */ /* 0x0007e20008000021 */
[----:B------:R-:W-:-:S04]  /*1c10*/  ULOP3.LUT UR5, UR25, 0x2, URZ, 0xfc, !UPT ;  /* 0x0000000219057892 */ /* 0x000fc8000f8efcff */
[----:B------:R-:W-:-:S09]  /*1c20*/  UISETP.NE.AND UP0, UPT, UR5, 0x2, UPT ;  /* 0x000000020500788c */ /* 0x000fd2000bf05270 */
[----:B------:R-:W-:Y:S05]  /*1c30*/  BRA.U UP0, `(.L_x_29) ;  /* 0x0000000100047547 */ /* 0x000fea000b800000 */
[----:B-1----:R-:W-:Y:S05]  /*1c40*/  BPT.TRAP 0x1 ;  /* 0x000000040000795c */ /* 0x002fea0000300000 */
.L_x_29:
[----:B------:R-:W-:Y:S04]  /*1c50*/  BSSY.RECONVERGENT B0, `(.L_x_30) ;  /* 0x0000003000007945 */ /* 0x000fe80003800200 */
[----:B------:R-:W-:Y:S05]  /*1c60*/  @P2 BRA `(.L_x_31) ;  /* 0x0000000000042947 */ /* 0x000fea0003800000 */
[----:B-1----:R-:W-:Y:S05]  /*1c70*/  BPT.TRAP 0x1 ;  /* 0x000000040000795c */ /* 0x002fea0000300000 */
.L_x_31:
[----:B-1----:R-:W-:Y:S05]  /*1c80*/  BSYNC.RECONVERGENT B0 ;  /* 0x0000000000007941 */ /* 0x002fea0003800200 */
.L_x_30:
[----:B------:R-:W-:Y:S02]  /*1c90*/  UIADD3 UR5, UPT, UPT, UR4, 0x1, URZ ;  /* 0x0000000104057890 */ /* 0x000fe4000fffe0ff */
[----:B------:R-:W-:Y:S02]  /*1ca0*/  USHF.L.U32 UR34, UR7, 0x7, URZ ;  /* 0x0000000707227899 */ /* 0x000fe400080006ff */
[----:B------:R-:W-:Y:S02]  /*1cb0*/  UISETP.NE.AND UP0, UPT, UR5, 0xd, UPT ;  /* 0x0000000d0500788c */ /* 0x000fe4000bf05270 */
[----:B------:R-:W-:Y:S02]  /*1cc0*/  USHF.L.U32 UR32, UR4, 0xd, URZ ;  /* 0x0000000d04207899 */ /* 0x000fe400080006ff */
[----:B------:R-:W-:Y:S02]  /*1cd0*/  USEL UR9, URZ, 0x1, UP0 ;  /* 0x00000001ff097887 */ /* 0x000fe40008000000 */
[----:B------:R-:W-:-:S02]  /*1ce0*/  USEL UR5, UR5, URZ, UP0 ;  /* 0x000000ff05057287 */ /* 0x000fc40008000000 */
[----:B------:R-:W-:Y:S02]  /*1cf0*/  UIADD3 UR14, UP0, UPT, UR28, 0x180, URZ ;  /* 0x000001801c0e7890 */ /* 0x000fe4000ff1e0ff */
[----:B------:R-:W-:Y:S01]  /*1d00*/  ULEA UR8, UR5, UR6, 0x3 ;  /* 0x0000000605087291 */ /* 0x000fe2000f8e18ff */
[----:B------:R-:W-:Y:S01]  /*1d10*/  LOP3.LUT R12, R12, UR9, RZ, 0x3c, !PT ;  /* 0x000000090c0c7c12 */ /* 0x000fe2000f8e3cff */
[----:B------:R-:W-:Y:S02]  /*1d20*/  UIADD3 UR7, UPT, UPT, UR7, 0x1, URZ ;  /* 0x0000000107077890 */ /* 0x000fe4000fffe0ff */
[----:B------:R-:W-:Y:S01]  /*1d30*/  UIADD3 UR16, UP1, UPT, UR28, 0x80, URZ ;  /* 0x000000801c107890 */ /* 0x000fe2000ff3e0ff */
[----:B--2---:R-:W-:Y:S01]  /*1d40*/  SHF.L.U32 R0, R12, 0x1f, RZ ;  /* 0x0000001f0c007819 */ /* 0x004fe200000006ff */
[----:B------:R-:W-:Y:S02]  /*1d50*/  UIADD3.X UR15, UPT, UPT, URZ, UR29, URZ, UP0, !UPT ;  /* 0x0000001dff0f7290 */ /* 0x000fe400087fe4ff */
[----:B------:R-:W-:Y:S01]  /*1d60*/  UISETP.NE.AND UP0, UPT, UR7, UR21, UPT ;  /* 0x000000150700728c */ /* 0x000fe2000bf05270 */
[----:B------:R4:W1:Y:S01]  /*1d70*/  SYNCS.PHASECHK.TRANS64.TRYWAIT P0, [UR8+0x68], R0 ;  /* 0x00006800ff0075a7 */ /* 0x0008620008001108 */
[----:B------:R-:W-:-:S02]  /*1d80*/  ULOP3.LUT UR8, UR32, UR24, URZ, 0xfc, !UPT ;  /* 0x0000001820087292 */ /* 0x000fc4000f8efcff */
[----:B------:R-:W-:Y:S02]  /*1d90*/  UIADD3.X UR17, UPT, UPT, URZ, UR29, URZ, UP1, !UPT ;  /* 0x0000001dff117290 */ /* 0x000fe40008ffe4ff */
[----:B------:R-:W-:Y:S02]  /*1da0*/  UIADD3 UR32, UPT, UPT, UR6, 0x2400, UR32 ;  /* 0x0000240006207890 */ /* 0x000fe4000fffe020 */
[----:B------:R-:W-:Y:S01]  /*1db0*/  UIADD3 UR8, UPT, UPT, UR6, 0x1c400, UR8 ;  /* 0x0001c40006087890 */ /* 0x000fe2000fffe008 */
[----:B------:R-:W-:Y:S01]  /*1dc0*/  UMOV UR18, 0x0 ;  /* 0x0000000000127882 */ /* 0x000fe20000000000 */
[----:B------:R-:W-:Y:S01]  /*1dd0*/  UMOV UR19, 0x10000000 ;  /* 0x1000000000137882 */ /* 0x000fe20000000000 */
[----:B------:R-:W-:Y:S01]  /*1de0*/  UMOV UR4, 0xff0000 ;  /* 0x00ff000000047882 */ /* 0x000fe20000000000 */
[----:B------:R-:W-:Y:S01]  /*1df0*/  UMOV UR12, UR36 ;  /* 0x00000024000c7c82 */ /* 0x000fe20008000000 */
[----:B------:R-:W-:Y:S01]  /*1e00*/  UMOV UR9, UR33 ;  /* 0x0000002100097c82 */ /* 0x000fe20008000000 */
[----:B------:R-:W-:Y:S01]  /*1e10*/  UMOV UR10, UR34 ;  /* 0x00000022000a7c82 */ /* 0x000fe20008000000 */
[----:B------:R-:W-:Y:S01]  /*1e20*/  UTMALDG.3D [UR32], [UR16], desc[UR18] ;  /* 0x00001220100075b4 */ /* 0x000fe20008011000 */
[----:B------:R-:W-:Y:S01]  /*1e30*/  UMOV UR13, UR21 ;  /* 0x00000015000d7c82 */ /* 0x000fe20008000000 */
[----:B------:R2:W-:Y:S02]  /*1e40*/  UTMALDG.3D.MULTICAST [UR8], [UR14], UR4, desc[UR18] ;  /* 0x000012080e0073b4 */ /* 0x0005e40008011804 */
[----:B--2---:R-:W-:Y:S01]  /*1e50*/  UMOV UR4, UR5 ;  /* 0x0000000500047c82 */ /* 0x004fe20008000000 */
[----:B------:R-:W-:Y:S05]  /*1e60*/  BRA.U UP0, `(.L_x_32) ;  /* 0xfffffffd004c7547 */ /* 0x000fea000b83ffff */
.L_x_26:
[----:B------:R-:W-:Y:S01]  /*1e70*/  ULEA UR4, UR5, UR6, 0x3 ;  /* 0x0000000605047291 */ /* 0x000fe2000f8e18ff */
[----:B--2-4-:R-:W-:Y:S01]  /*1e80*/  SHF.L.U32 R0, R12, 0x1f, RZ ;  /* 0x0000001f0c007819 */ /* 0x014fe200000006ff */
[----:B------:R-:W-:Y:S01]  /*1e90*/  @!P1 SYNCS.ARRIVE.TRANS64.A1T0 RZ, [UR6+0xe8], RZ ;  /* 0x0000e8ffffff99a7 */ /* 0x000fe20008100006 */
[----:B------:R-:W-:-:S06]  /*1ea0*/  UISETP.GT.AND UP0, UPT, UR41, UR40, UPT ;  /* 0x000000282900728c */ /* 0x000fcc000bf04270 */
[----:B-1-3--:R1:W2:Y:S03]  /*1eb0*/  SYNCS.PHASECHK.TRANS64.TRYWAIT P0, [UR4+0x68], R0 ;  /* 0x00006800ff0075a7 */ /* 0x00a2a60008001104 */
[----:B------:R-:W-:Y:S05]  /*1ec0*/  BRA.U !UP0, `(.L_x_33) ;  /* 0x0000000108c07547 */ /* 0x000fea000b800000 */
[----:B------:R-:W-:Y:S01]  /*1ed0*/  UIADD3 UR26, UPT, UPT, UR43, UR13, URZ ;  /* 0x0000000d2b1a7290 */ /* 0x000fe2000fffe0ff */
[----:B------:R-:W-:-:S11]  /*1ee0*/  UMOV UR4, UR5 ;  /* 0x0000000500047c82 */ /* 0x000fd60008000000 */
.L_x_39:
[----:B------:R-:W-:Y:S01]  /*1ef0*/  ULEA UR17, UR4, UR6, 0x3 ;  /* 0x0000000604117291 */ /* 0x000fe2000f8e18ff */
[----:B--2---:R-:W-:Y:S01]  /*1f00*/  @!P3 MOV R2, 0x4000 ;  /* 0x000040000002b802 */ /* 0x004fe20000000f00 */
[----:B--234-:R-:W-:Y:S10]  /*1f10*/  @P0 BRA `(.L_x_34) ;  /* 0x00000000000c0947 */ /* 0x01cff40003800000 */
[----:B------:R-:W-:-:S04]  /*1f20*/  SHF.L.U32 R3, R12, 0x1f, RZ ;  /* 0x0000001f0c037819 */ /* 0x000fc800000006ff */
[----:B------:R-:W2:Y:S02]  /*1f30*/  SYNCS.PHASECHK.TRANS64.TRYWAIT P0, [UR17+0x68], R3 ;  /* 0x00006803ff0075a7 */ /* 0x000ea40008001111 */
[----:B--2---:R-:W-:Y:S05]  /*1f40*/  @!P0 BRA `(.L_x_35) ;  /* 0x0000005000508947 */ /* 0x004fea0003800000 */
.L_x_34:
[----:B------:R2:W-:Y:S01]  /*1f50*/  @!P3 SYNCS.ARRIVE.TRANS64 RZ, [UR17], R2 ;  /* 0x00000002ffffb9a7 */ /* 0x0005e20008000011 */
[----:B------:R-:W-:-:S04]  /*1f60*/  ULOP3.LUT UR5, UR25, 0x2, URZ, 0xfc, !UPT ;  /* 0x0000000219057892 */ /* 0x000fc8000f8efcff */
[----:B------:R-:W-:-:S09]  /*1f70*/  UISETP.NE.AND UP0, UPT, UR5, 0x2, UPT ;  /* 0x000000020500788c */ /* 0x000fd2000bf05270 */
[----:B------:R-:W-:Y:S05]  /*1f80*/  BRA.U UP0, `(.L_x_36) ;  /* 0x0000000100047547 */ /* 0x000fea000b800000 */
[----:B------:R-:W-:Y:S05]  /*1f90*/  BPT.TRAP 0x1 ;  /* 0x000000040000795c */ /* 0x000fea0000300000 */
.L_x_36:
[----:B------:R-:W-:Y:S04]  /*1fa0*/  BSSY.RECONVERGENT B0, `(.L_x_37) ;  /* 0x0000003000007945 */ /* 0x000fe80003800200 */
[----:B------:R-:W-:Y:S05]  /*1fb0*/  @P2 BRA `(.L_x_38) ;  /* 0x0000000000042947 */ /* 0x000fea0003800000 */
[----:B------:R-:W-:Y:S05]  /*1fc0*/  BPT.TRAP 0x1 ;  /* 0x000000040000795c */ /* 0x000fea0000300000 */
.L_x_38:
[----:B------:R-:W-:Y:S05]  /*1fd0*/  BSYNC.RECONVERGENT B0 ;  /* 0x0000000000007941 */ /* 0x000fea0003800200 */
.L_x_37:
[----:B------:R-:W-:Y:S02]  /*1fe0*/  UIADD3 UR5, UPT, UPT, UR4, 0x1, URZ ;  /* 0x0000000104057890 */ /* 0x000fe4000fffe0ff */
[----:B------:R-:W-:Y:S02]  /*1ff0*/  USHF.L.U32 UR18, UR13, 0x7, URZ ;  /* 0x000000070d127899 */ /* 0x000fe400080006ff */
[----:B------:R-:W-:Y:S02]  /*2000*/  UISETP.NE.AND UP0, UPT, UR5, 0xd, UPT ;  /* 0x0000000d0500788c */ /* 0x000fe4000bf05270 */
[----:B------:R-:W-:Y:S02]  /*2010*/  USHF.L.U32 UR16, UR4, 0xd, URZ ;  /* 0x0000000d04107899 */ /* 0x000fe400080006ff */
[----:B------:R-:W-:Y:S02]  /*2020*/  USEL UR8, URZ, 0x1, UP0 ;  /* 0x00000001ff087887 */ /* 0x000fe40008000000 */
[----:B------:R-:W-:-:S02]  /*2030*/  USEL UR5, UR5, URZ, UP0 ;  /* 0x000000ff05057287 */ /* 0x000fc40008000000 */
[----:B------:R-:W-:Y:S02]  /*2040*/  UIADD3 UR22, UP0, UPT, UR28, 0x180, URZ ;  /* 0x000001801c167890 */ /* 0x000fe4000ff1e0ff */
[----:B------:R-:W-:Y:S01]  /*2050*/  UIADD3 UR13, UPT, UPT, UR13, 0x1, URZ ;  /* 0x000000010d0d7890 */ /* 0x000fe2000fffe0ff */
[----:B------:R-:W-:Y:S01]  /*2060*/  LOP3.LUT R12, R12, UR8, RZ, 0x3c, !PT ;  /* 0x000000080c0c7c12 */ /* 0x000fe2000f8e3cff */
[----:B------:R-:W-:Y:S02]  /*2070*/  UIADD3 UR14, UP1, UPT, UR28, 0x80, URZ ;  /* 0x000000801c0e7890 */ /* 0x000fe4000ff3e0ff */
[----:B------:R-:W-:Y:S01]  /*2080*/  UIADD3.X UR23, UPT, UPT, URZ, UR29, URZ, UP0, !UPT ;  /* 0x0000001dff177290 */ /* 0x000fe200087fe4ff */
[----:B-1----:R-:W-:Y:S01]  /*2090*/  SHF.L.U32 R0, R12, 0x1f, RZ ;  /* 0x0000001f0c007819 */ /* 0x002fe200000006ff */
[----:B------:R-:W-:Y:S02]  /*20a0*/  ULOP3.LUT UR8, UR16, UR24, URZ, 0xfc, !UPT ;  /* 0x0000001810087292 */ /* 0x000fe4000f8efcff */
[----:B------:R-:W-:-:S02]  /*20b0*/  UISETP.NE.AND UP0, UPT, UR13, UR26, UPT ;  /* 0x0000001a0d00728c */ /* 0x000fc4000bf05270 */
[----:B------:R-:W-:Y:S02]  /*20c0*/  ULEA UR7, UR5, UR6, 0x3 ;  /* 0x0000000605077291 */ /* 0x000fe4000f8e18ff */
[----:B------:R-:W-:Y:S02]  /*20d0*/  UIADD3 UR16, UPT, UPT, UR6, 0x2400, UR16 ;  /* 0x0000240006107890 */ /* 0x000fe4000fffe010 */
[----:B------:R-:W-:Y:S02]  /*20e0*/  UIADD3.X UR15, UPT, UPT, URZ, UR29, URZ, UP1, !UPT ;  /* 0x0000001dff0f7290 */ /* 0x000fe40008ffe4ff */
[----:B------:R-:W-:Y:S01]  /*20f0*/  UIADD3 UR8, UPT, UPT, UR6, 0x1c400, UR8 ;  /* 0x0001c40006087890 */ /* 0x000fe2000fffe008 */
[----:B------:R-:W-:Y:S01]  /*2100*/  UMOV UR30, 0x0 ;  /* 0x00000000001e7882 */ /* 0x000fe20000000000 */
[----:B------:R-:W-:Y:S01]  /*2110*/  UMOV UR31, 0x10000000 ;  /* 0x10000000001f7882 */ /* 0x000fe20000000000 */
[----:B------:R-:W-:Y:S01]  /*2120*/  UMOV UR19, UR35 ;  /* 0x0000002300137c82 */ /* 0x000fe20008000000 */
[----:B------:R-:W-:Y:S01]  /*2130*/  UMOV UR20, UR36 ;  /* 0x0000002400147c82 */ /* 0x000fe20008000000 */
[----:B------:R3:W4:Y:S01]  /*2140*/  SYNCS.PHASECHK.TRANS64.TRYWAIT P0, [UR7+0x68], R0 ;  /* 0x00006800ff0075a7 */ /* 0x0007220008001107 */
[----:B------:R-:W-:Y:S01]  /*2150*/  UMOV UR4, 0xff0000 ;  /* 0x00ff000000047882 */ /* 0x000fe20000000000 */
[----:B------:R-:W-:Y:S01]  /*2160*/  UMOV UR12, UR36 ;  /* 0x00000024000c7c82 */ /* 0x000fe20008000000 */
[----:B------:R-:W-:Y:S01]  /*2170*/  UMOV UR9, UR17 ;  /* 0x0000001100097c82 */ /* 0x000fe20008000000 */
[----:B------:R-:W-:Y:S01]  /*2180*/  UMOV UR10, UR18 ;  /* 0x00000012000a7c82 */ /* 0x000fe20008000000 */
[----:B------:R-:W-:Y:S01]  /*2190*/  UTMALDG.3D [UR16], [UR14], desc[UR30] ;  /* 0x00001e100e0075b4 */ /* 0x000fe20008011000 */
[----:B------:R1:W-:Y:S02]  /*21a0*/  UTMALDG.3D.MULTICAST [UR8], [UR22], UR4, desc[UR30] ;  /* 0x00001e08160073b4 */ /* 0x0003e40008011804 */
[----:B-1----:R-:W-:Y:S01]  /*21b0*/  UMOV UR4, UR5 ;  /* 0x0000000500047c82 */ /* 0x002fe20008000000 */
[----:B------:R-:W-:Y:S05]  /*21c0*/  BRA.U UP0, `(.L_x_39) ;  /* 0xfffffffd00487547 */ /* 0x000fea000b83ffff */
.L_x_33:
[C---:B------:R-:W-:Y:S01]  /*21d0*/  LEA R3, R11.reuse, UR6, 0x3 ;  /* 0x000000060b037c11 */ /* 0x040fe2000f8e18ff */
[----:B------:R-:W-:Y:S01]  /*21e0*/  NOP ;  /* 0x0000000000007918 */ /* 0x000fe20000000000 */
[----:B-1-3--:R-:W-:Y:S02]  /*21f0*/  SHF.L.U32 R0, R10, 0x1f, RZ ;  /* 0x0000001f0a007819 */ /* 0x00afe400000006ff */
[----:B------:R-:W-:Y:S02]  /*2200*/  LEA R4, R11, UR6, 0x4 ;  /* 0x000000060b047c11 */ /* 0x000fe4000f8e20ff */
[----:B--2-4-:R-:W1:Y:S02]  /*2210*/  SYNCS.PHASECHK.TRANS64.TRYWAIT P0, [R3+URZ+0xf0], R0 ;  /* 0x0000f000030075a7 */ /* 0x014e6400080011ff */
[----:B-1----:R-:W-:Y:S05]  /*2220*/  @!P0 BRA `(.L_x_40) ;  /* 0x0000004c00b08947 */ /* 0x002fea0003800000 */
.L_x_115:
[----:B------:R-:W2:Y:S01]  /*2230*/  LDS.128 R4, [R4+0x180] ;  /* 0x0001800004047984 */ /* 0x000ea20000000c00 */
[----:B------:R-:W-:Y:S01]  /*2240*/  UISETP.GE.AND UP0, UPT, UR42, 0x1, UPT ;  /* 0x000000012a00788c */ /* 0x000fe2000bf06270 */
[----:B------:R-:W-:Y:S01]  /*2250*/  @!PT LDS RZ, [RZ] ;  /* 0x00000000fffff984 */ /* 0x000fe20000000800 */
[----:B------:R-:W-:Y:S01]  /*2260*/  @!PT LDS RZ, [RZ] ;  /* 0x00000000fffff984 */ /* 0x000fe20000000800 */
[----:B------:R-:W-:Y:S01]  /*2270*/  @!PT LDS RZ, [RZ] ;  /* 0x00000000fffff984 */ /* 0x000fe20000000800 */
[----:B------:R-:W-:Y:S01]  /*2280*/  @!PT LDS RZ, [RZ] ;  /* 0x00000000fffff984 */ /* 0x000fe20000000800 */
[----:B------:R3:W-:Y:S06]  /*2290*/  MEMBAR.ALL.CTA ;  /* 0x0000000000007992 */ /* 0x0007ec0000008000 */
[----:B---3--:R-:W3:Y:S01]  /*22a0*/  FENCE.VIEW.ASYNC.S ;  /* 0x00000000000073c6 */ /* 0x008ee20000000000 */
[----:B--2---:R-:W-:-:S13]  /*22b0*/  LOP3.LUT P0, RZ, R6, 0x1, RZ, 0xc0, !PT ;  /* 0x0000000106ff7812 */ /* 0x004fda000780c0ff */
[----:B---3--:R-:W-:Y:S01]  /*22c0*/  VOTEU.ANY UP1, P0 ;  /* 0x0000000000ff7886 */ /* 0x008fe20000020100 */
[----:B------:R-:W-:-:S13]  /*22d0*/  PLOP3.LUT P0, PT, PT, PT, UP1, 0x80, 0x8 ;  /* 0x000000000008781c */ /* 0x000fda0003f0f018 */
[----:B-1----:R-:W-:Y:S02]  /*22e0*/  @P0 LOP3.LUT R0, R5, 0xffff, RZ, 0xc0, !PT ;  /* 0x0000ffff05000812 */ /* 0x002fe400078ec0ff */
[----:B------:R-:W-:Y:S02]  /*22f0*/  @P0 MOV R2, R4 ;  /* 0x0000000400020202 */ /* 0x000fe40000000f00 */
[----:B------:R-:W-:Y:S01]  /*2300*/  @P0 R2UR UR7, R0 ;  /* 0x00000000000702ca */ /* 0x000fe200000e0000 */
[----:B------:R-:W-:Y:S01]  /*2310*/  VIADD R0, R3, 0x100 ;  /* 0x0000010003007836 */ /* 0x000fe20000000000 */
[----:B------:R-:W-:Y:S02]  /*2320*/  @P0 SHF.R.U32.HI R4, RZ, 0x10, R5 ;  /* 0x00000010ff040819 */ /* 0x000fe40000011605 */
[----:B------:R-:W-:Y:S02]  /*2330*/  @P0 R2UR UR8, R2 ;  /* 0x00000000020802ca */ /* 0x000fe400000e0000 */
[----:B------:R-:W-:-:S02]  /*2340*/  PRMT R0, RZ, 0x654, R0 ;  /* 0x00000654ff007816 */ /* 0x000fc40000000000 */
[----:B------:R-:W-:Y:S02]  /*2350*/  @P0 R2UR UR4, R4 ;  /* 0x00000000040402ca */ /* 0x000fe400000e0000 */
[----:B------:R1:W-:Y:S03]  /*2360*/  SYNCS.ARRIVE.TRANS64.RED.A1T0 RZ, [R0+URZ], RZ ;  /* 0x000000ff00ff79a7 */ /* 0x0003e600081004ff */
[----:B------:R-:W-:-:S04]  /*2370*/  @UP1 UMOV UR27, UR7 ;  /* 0x00000007001b1c82 */ /* 0x000fc80008000000 */
[----:B------:R-:W-:-:S04]  /*2380*/  @UP1 UMOV UR37, UR8 ;  /* 0x0000000800251c82 */ /* 0x000fc80008000000 */
[----:B------:R-:W-:Y:S01]  /*2390*/  @UP1 UMOV UR36, UR4 ;  /* 0x0000000400241c82 */ /* 0x000fe20008000000 */
[----:B------:R-:W-:Y:S05]  /*23a0*/  BRA.U !UP0, `(.L_x_41) ;  /* 0x0000000108d47547 */ /* 0x000fea000b800000 */
[----:B------:R-:W2:Y:S01]  /*23b0*/  LDCU.128 UR12, c[0x0][0xb10] ;  /* 0x00016200ff0c77ac */ /* 0x000ea20008000c00 */
[----:B------:R-:W3:Y:S01]  /*23c0*/  LDCU UR26, c[0x0][0xb20] ;  /* 0x00016400ff1a77ac */ /* 0x000ee20008000800 */
[----:B------:R-:W4:Y:S01]  /*23d0*/  LDCU UR20, c[0x0][0xb0c] ;  /* 0x00016180ff1477ac */ /* 0x000f220008000800 */
[----:B------:R-:W1:Y:S01]  /*23e0*/  LDCU.64 UR10, c[0x0][0xb28] ;  /* 0x00016500ff0a77ac */ /* 0x000e620008000a00 */
[----:B------:R-:W-:Y:S02]  /*23f0*/  UISETP.NE.AND UP3, UPT, UR42, 0x1, UPT ;  /* 0x000000012a00788c */ /* 0x000fe4000bf65270 */
[----:B--2---:R-:W-:Y:S02]  /*2400*/  UIMAD.WIDE.U32 UR16, UR38, UR15, URZ ;  /* 0x0000000f261072a5 */ /* 0x004fe4000f8e00ff */
[----:B------:R-:W-:Y:S02]  /*2410*/  UIMAD.WIDE.U32 UR8, UR39, UR12, URZ ;  /* 0x0000000c270872a5 */ /* 0x000fe4000f8e00ff */
[----:B------:R-:W-:-:S02]  /*2420*/  UISETP.NE.AND UP0, UPT, UR14, 0x1, UPT ;  /* 0x000000010e00788c */ /* 0x000fc4000bf05270 */
[----:B------:R-:W-:Y:S01]  /*2430*/  UIMAD.WIDE.U32 UR22, UR27, UR15, URZ ;  /* 0x0000000f1b1672a5 */ /* 0x000fe2000f8e00ff */
[----:B------:R-:W-:Y:S02]  /*2440*/  UMOV UR16, UR17 ;  /* 0x0000001100107c82 */ /* 0x000fe40008000000 */
[----:B------:R-:W-:Y:S01]  /*2450*/  UMOV UR8, UR9 ;  /* 0x0000000900087c82 */ /* 0x000fe20008000000 */
[----:B---3--:R-:W-:Y:S02]  /*2460*/  USHF.R.U32.HI UR16, URZ, UR26, UR16 ;  /* 0x0000001aff107299 */ /* 0x008fe40008011610 */
[----:B----4-:R-:W-:Y:S02]  /*2470*/  UISETP.NE.AND UP2, UPT, UR20, 0x1, UPT ;  /* 0x000000011400788c */ /* 0x010fe4000bf45270 */
[----:B------:R-:W-:Y:S02]  /*2480*/  USHF.R.U32.HI UR8, URZ, UR13, UR8 ;  /* 0x0000000dff087299 */ /* 0x000fe40008011608 */
[----:B------:R-:W-:-:S02]  /*2490*/  USEL UR7, UR38, UR16, !UP0 ;  /* 0x0000001026077287 */ /* 0x000fc4000c000000 */
[----:B------:R-:W-:Y:S02]  /*24a0*/  USEL UR8, UR39, UR8, !UP2 ;  /* 0x0000000827087287 */ /* 0x000fe4000d000000 */
[----:B-1----:R-:W-:Y:S01]  /*24b0*/  UIMAD.WIDE.U32 UR16, UR7, UR10, URZ ;  /* 0x0000000a071072a5 */ /* 0x002fe2000f8e00ff */
[----:B------:R-:W-:Y:S01]  /*24c0*/  UMOV UR4, UR23 ;  /* 0x0000001700047c82 */ /* 0x000fe20008000000 */
[----:B------:R-:W-:Y:S02]  /*24d0*/  UIMAD.WIDE.U32 UR18, UR37, UR12, URZ ;  /* 0x0000000c251272a5 */ /* 0x000fe4000f8e00ff */
[----:B------:R-:W-:-:S03]  /*24e0*/  UIMAD.WIDE.U32 UR22, UR8, UR10, URZ ;  /* 0x0000000a081672a5 */ /* 0x000fc6000f8e00ff */
[----:B------:R-:W-:Y:S01]  /*24f0*/  UMOV UR16, UR17 ;  /* 0x0000001100107c82 */ /* 0x000fe20008000000 */
[----:B------:R-:W-:Y:S02]  /*2500*/  USHF.R.U32.HI UR4, URZ, UR26, UR4 ;  /* 0x0000001aff047299 */ /* 0x000fe40008011604 */
[----:B------:R-:W-:Y:S01]  /*2510*/  @UP3 USHF.R.U32.HI UR7, URZ, UR11, UR16 ;  /* 0x0000000bff073299 */ /* 0x000fe20008011610 */
[----:B------:R-:W-:Y:S01]  /*2520*/  UMOV UR18, UR19 ;  /* 0x0000001300127c82 */ /* 0x000fe20008000000 */
[----:B------:R-:W-:Y:S01]  /*2530*/  UMOV UR22, UR23 ;  /* 0x0000001700167c82 */ /* 0x000fe20008000000 */
[----:B------:R-:W-:Y:S02]  /*2540*/  USHF.R.U32.HI UR13, URZ, UR13, UR18 ;  /* 0x0000000dff0d7299 */ /* 0x000fe40008011612 */
[----:B------:R-:W-:Y:S02]  /*2550*/  USEL UR4, UR27, UR4, !UP0 ;  /* 0x000000041b047287 */ /* 0x000fe4000c000000 */
[----:B------:R-:W-:-:S02]  /*2560*/  @UP3 USHF.R.U32.HI UR8, URZ, UR11, UR22 ;  /* 0x0000000bff083299 */ /* 0x000fc40008011616 */
[----:B------:R-:W-:Y:S02]  /*2570*/  UIMAD UR9, UR42, UR7, URZ ;  /* 0x000000072a0972a4 */ /* 0x000fe4000f8e02ff */
[----:B------:R-:W-:Y:S02]  /*2580*/  USEL UR7, UR37, UR13, !UP2 ;  /* 0x0000000d25077287 */ /* 0x000fe4000d000000 */
[----:B------:R-:W-:Y:S02]  /*2590*/  UIMAD UR12, UR42, UR8, URZ ;  /* 0x000000082a0c72a4 */ /* 0x000fe4000f8e02ff */
[----:B------:R-:W-:Y:S02]  /*25a0*/  UISETP.GE.AND UP0, UPT, UR4, UR9, UPT ;  /* 0x000000090400728c */ /* 0x000fe4000bf06270 */
[----:B------:R-:W-:Y:S02]  /*25b0*/  UIMAD.WIDE.U32 UR16, UR4, UR10, URZ ;  /* 0x0000000a041072a5 */ /* 0x000fe4000f8e00ff */
[----:B------:R-:W-:-:S02]  /*25c0*/  UISETP.GE.OR UP0, UPT, UR7, UR12, UP0 ;  /* 0x0000000c0700728c */ /* 0x000fc40008706670 */
[----:B------:R-:W-:Y:S02]  /*25d0*/  UIMAD.WIDE.U32 UR12, UR7, UR10, URZ ;  /* 0x0000000a070c72a5 */ /* 0x000fe4000f8e00ff */
[----:B------:R-:W-:Y:S01]  /*25e0*/  UIADD3 UR15, UPT, UPT, -UR4, URZ, URZ ;  /* 0x000000ff040f7290 */ /* 0x000fe2000fffe1ff */
[----:B------:R-:W-:Y:S01]  /*25f0*/  UMOV UR10, UR17 ;  /* 0x00000011000a7c82 */ /* 0x000fe20008000000 */
[----:B------:R-:W-:Y:S02]  /*2600*/  UIADD3 UR12, UPT, UPT, -UR7, URZ, URZ ;  /* 0x000000ff070c7290 */ /* 0x000fe4000fffe1ff */
[----:B------:R-:W-:-:S03]  /*2610*/  USHF.R.U32.HI UR10, URZ, UR11, UR10 ;  /* 0x0000000bff0a7299 */ /* 0x000fc6000801160a */
[----:B------:R-:W-:Y:S01]  /*2620*/  @!UP0 UMOV UR9, UR13 ;  /* 0x0000000d00098c82 */ /* 0x000fe20008000000 */
[----:B------:R-:W-:Y:S02]  /*2630*/  UIMAD UR15, UR14, UR15, UR27 ;  /* 0x0000000f0e0f72a4 */ /* 0x000fe4000f8e021b */
[----:B------:R-:W-:Y:S02]  /*2640*/  USEL UR10, UR4, UR10, !UP3 ;  /* 0x0000000a040a7287 */ /* 0x000fe4000d800000 */
[----:B------:R-:W-:Y:S02]  /*2650*/  @!UP0 USHF.R.U32.HI UR9, URZ, UR11, UR9 ;  /* 0x0000000bff098299 */ /* 0x000fe40008011609 */
[----:B------:R-:W-:Y:S02]  /*2660*/  UIADD3 UR11, UPT, UPT, -UR10, URZ, URZ ;  /* 0x000000ff0a0b7290 */ /* 0x000fe4000fffe1ff */
[----:B------:R-:W-:Y:S02]  /*2670*/  @!UP0 USEL UR9, UR7, UR9, !UP3 ;  /* 0x0000000907098287 */ /* 0x000fe4000d800000 */
[----:B------:R-:W-:-:S02]  /*2680*/  UIMAD UR11, UR42, UR11, UR4 ;  /* 0x0000000b2a0b72a4 */ /* 0x000fc4000f8e0204 */
[----:B------:R-:W-:Y:S02]  /*2690*/  @!UP0 UIADD3 UR10, UPT, UPT, UR10, -UR9, URZ ;  /* 0x800000090a0a8290 */ /* 0x000fe4000fffe0ff */
[----:B------:R-:W-:Y:S02]  /*26a0*/  @!UP0 UIMAD UR9, UR11, UR8, UR9 ;  /* 0x000000080b0982a4 */ /* 0x000fe4000f8e0209 */
[----:B------:R-:W-:Y:S02]  /*26b0*/  @!UP0 UIMAD UR4, UR42, UR10, UR7 ;  /* 0x0000000a2a0482a4 */ /* 0x000fe4000f8e0207 */
[----:B------:R-:W-:Y:S02]  /*26c0*/  UIMAD UR8, UR20, UR12, UR37 ;  /* 0x0000000c140872a4 */ /* 0x000fe4000f8e0225 */
[----:B------:R-:W-:Y:S01]  /*26d0*/  UIMAD UR27, UR4, UR14, UR15 ;  /* 0x0000000e041b72a4 */ /* 0x000fe2000f8e020f */
[----:B------:R-:W-:Y:S02]  /*26e0*/  @!UP0 UMOV UR7, UR9 ;  /* 0x0000000900078c82 */ /* 0x000fe40008000000 */
[----:B------:R-:W-:-:S12]  /*26f0*/  UIMAD UR37, UR7, UR20, UR8 ;  /* 0x00000014072572a4 */ /* 0x000fd8000f8e0208 */
.L_x_41:
[----:B------:R-:W2:Y:S02]  /*2700*/  LDCU UR4, c[0x0][0xb30] ;  /* 0x00016600ff0477ac */ /* 0x000ea40008000800 */
[----:B--2---:R-:W-:-:S09]  /*2710*/  UISETP.NE.AND UP0, UPT, UR4, 0x1, UPT ;  /* 0x000000010400788c */ /* 0x004fd2000bf05270 */
[----:B------:R-:W-:Y:S05]  /*2720*/  BRA.U UP0, `(.L_x_42) ;  /* 0x0000000100447547 */ /* 0x000fea000b800000 */
[----:B------:R-:W2:Y:S01]  /*2730*/  LDCU.128 UR12, c[0x0][0xb10] ;  /* 0x00016200ff0c77ac */ /* 0x000ea20008000c00 */
[----:B------:R-:W3:Y:S01]  /*2740*/  LDCU UR16, c[0x0][0xb0c] ;  /* 0x00016180ff1077ac */ /* 0x000ee20008000800 */
[----:B------:R-:W4:Y:S01]  /*2750*/  LDCU UR17, c[0x0][0xb20] ;  /* 0x00016400ff1177ac */ /* 0x000f220008000800 */
[----:B--2---:R-:W-:Y:S02]  /*2760*/  UIMAD.WIDE.U32 UR10, UR37, UR12, URZ ;  /* 0x0000000c250a72a5 */ /* 0x004fe4000f8e00ff */
[----:B------:R-:W-:Y:S02]  /*2770*/  UIMAD.WIDE.U32 UR8, UR27, UR15, URZ ;  /* 0x0000000f1b0872a5 */ /* 0x000fe4000f8e00ff */
[----:B---3--:R-:W-:Y:S02]  /*2780*/  UISETP.NE.AND UP2, UPT, UR16, 0x1, UPT ;  /* 0x000000011000788c */ /* 0x008fe4000bf45270 */
[----:B------:R-:W-:Y:S01]  /*2790*/  UISETP.NE.AND UP0, UPT, UR14, 0x1, UPT ;  /* 0x000000010e00788c */ /* 0x000fe2000bf05270 */
[----:B------:R-:W-:-:S02]  /*27a0*/  UMOV UR7, UR11 ;  /* 0x0000000b00077c82 */ /* 0x000fc40008000000 */
[----:B------:R-:W-:Y:S01]  /*27b0*/  UMOV UR4, UR9 ;  /* 0x0000000900047c82 */ /* 0x000fe20008000000 */
[----:B------:R-:W-:Y:S02]  /*27c0*/  USHF.R.U32.HI UR7, URZ, UR13, UR7 ;  /* 0x0000000dff077299 */ /* 0x000fe40008011607 */
[----:B----4-:R-:W-:Y:S02]  /*27d0*/  USHF.R.U32.HI UR4, URZ, UR17, UR4 ;  /* 0x00000011ff047299 */ /* 0x010fe40008011604 */
[----:B------:R-:W-:Y:S02]  /*27e0*/  USEL UR7, UR37, UR7, !UP2 ;  /* 0x0000000725077287 */ /* 0x000fe4000d000000 */
[----:B------:R-:W-:-:S04]  /*27f0*/  USEL UR4, UR27, UR4, !UP0 ;  /* 0x000000041b047287 */ /* 0x000fc8000c000000 */
[----:B------:R-:W-:Y:S02]  /*2800*/  UIADD3 UR8, UPT, UPT, UR7, -UR4, URZ ;  /* 0x8000000407087290 */ /* 0x000fe4000fffe0ff */
[----:B------:R-:W-:Y:S02]  /*2810*/  UIADD3 UR4, UPT, UPT, -UR7, UR4, URZ ;  /* 0x0000000407047290 */ /* 0x000fe4000fffe1ff */
[----:B------:R-:W-:Y:S02]  /*2820*/  UIMAD UR27, UR8, UR14, UR27 ;  /* 0x0000000e081b72a4 */ /* 0x000fe4000f8e021b */
[----:B------:R-:W-:-:S12]  /*2830*/  UIMAD UR37, UR4, UR16, UR37 ;  /* 0x00000010042572a4 */ /* 0x000fd8000f8e0225 */
.L_x_42:
[----:B------:R-:W-:Y:S01]  /*2840*/  VIADD R11, R11, 0x1 ;  /* 0x000000010b0b7836 */ /* 0x000fe20000000000 */
[----:B------:R-:W-:Y:S01]  /*2850*/  PLOP3.LUT P1, PT, PT, PT, PT, 0x80, 0x8 ;  /* 0x000000000008781c */ /* 0x000fe20003f2f070 */
[----:B------:R-:W-:Y:S02]  /*2860*/  UIADD3 UR46, UPT, UPT, UR37, UR57, URZ ;  /* 0x00000039252e7290 */ /* 0x000fe4000fffe0ff */
[----:B------:R-:W-:Y:S01]  /*2870*/  UIADD3 UR45, UPT, UPT, UR27, UR60, URZ ;  /* 0x0000003c1b2d7290 */ /* 0x000fe2000fffe0ff */
[----:B------:R-:W-:-:S04]  /*2880*/  ISETP.NE.AND P0, PT, R11, 0x2, PT ;  /* 0x000000020b00780c */ /* 0x000fc80003f05270 */
[----:B-1----:R-:W-:Y:S02]  /*2890*/  SEL R0, RZ, 0x1, P0 ;  /* 0x00000001ff007807 */ /* 0x002fe40000000000 */
[----:B------:R-:W-:Y:S02]  /*28a0*/  SEL R11, R11, RZ, P0 ;  /* 0x000000ff0b0b7207 */ /* 0x000fe40000000000 */
[----:B------:R-:W-:Y:S01]  /*28b0*/  LOP3.LUT R10, R10, R0, RZ, 0x3c, !PT ;  /* 0x000000000a0a7212 */ /* 0x000fe200078e3cff */
[----:B------:R-:W-:Y:S06]  /*28c0*/  BRA.U UP1, `(.L_x_43) ;  /* 0xfffffff101447547 */ /* 0x000fec000b83ffff */
[----:B------:R-:W-:Y:S01]  /*28d0*/  UIADD3 UR7, UPT, UPT, UR6, 0x68, URZ ;  /* 0x0000006806077890 */ /* 0x000fe2000fffe0ff */
[----:B------:R-:W-:-:S03]  /*28e0*/  SHF.L.U32 R2, R12, 0x1f, RZ ;  /* 0x0000001f0c027819 */ /* 0x000fc600000006ff */
[----:B------:R-:W-:-:S09]  /*28f0*/  ULEA UR4, UR5, UR7, 0x3 ;  /* 0x0000000705047291 */ /* 0x000fd2000f8e18ff */
[----:B------:R-:W1:Y:S02]  /*2900*/  SYNCS.PHASECHK.TRANS64.TRYWAIT P0, [UR4], R2 ;  /* 0x00000002ff0075a7 */ /* 0x000e640008001104 */
[----:B-1----:R-:W-:Y:S05]  /*2910*/  @!P0 BRA `(.L_x_44) ;  /* 0x0000004800088947 */ /* 0x002fea0003800000 */
.L_x_117:
[----:B------:R-:W-:-:S04]  /*2920*/  UIADD3 UR4, UPT, UPT, UR5, 0x1, URZ ;  /* 0x0000000105047890 */ /* 0x000fc8000fffe0ff */
[----:B------:R-:W-:-:S04]  /*2930*/  UISETP.NE.AND UP0, UPT, UR4, 0xd, UPT ;  /* 0x0000000d0400788c */ /* 0x000fc8000bf05270 */
[----:B------:R-:W-:Y:S02]  /*2940*/  USEL UR6, URZ, 0x1, UP0 ;  /* 0x00000001ff067887 */ /* 0x000fe40008000000 */
[----:B------:R-:W-:-:S04]  /*2950*/  USEL UR4, UR4, URZ, UP0 ;  /* 0x000000ff04047287 */ /* 0x000fc80008000000 */
[----:B------:R-:W-:Y:S01]  /*2960*/  ULEA UR5, UR4, UR7, 0x3 ;  /* 0x0000000704057291 */ /* 0x000fe2000f8e18ff */
[----:B-1----:R-:W-:-:S04]  /*2970*/  LOP3.LUT R2, R12, UR6, RZ, 0x3c, !PT ;  /* 0x000000060c027c12 */ /* 0x002fc8000f8e3cff */
[----:B------:R-:W-:-:S04]  /*2980*/  SHF.L.U32 R3, R2, 0x1f, RZ ;  /* 0x0000001f02037819 */ /* 0x000fc800000006ff */
[----:B------:R-:W1:Y:S02]  /*2990*/  SYNCS.PHASECHK.TRANS64.TRYWAIT P0, [UR5], R3 ;  /* 0x00000003ff0075a7 */ /* 0x000e640008001105 */
[----:B-1----:R-:W-:Y:S05]  /*29a0*/  @!P0 BRA `(.L_x_45) ;  /* 0x0000004400fc8947 */ /* 0x002fea0003800000 */
.L_x_119:
[----:B------:R-:W-:-:S04]  /*29b0*/  UIADD3 UR4, UPT, UPT, UR4, 0x1, URZ ;  /* 0x0000000104047890 */ /* 0x000fc8000fffe0ff */
[----:B------:R-:W-:-:S04]  /*29c0*/  UISETP.NE.AND UP0, UPT, UR4, 0xd, UPT ;  /* 0x0000000d0400788c */ /* 0x000fc8000bf05270 */
[----:B------:R-:W-:Y:S02]  /*29d0*/  USEL UR6, URZ, 0x1, UP0 ;  /* 0x00000001ff067887 */ /* 0x000fe40008000000 */
[----:B------:R-:W-:-:S04]  /*29e0*/  USEL UR4, UR4, URZ, UP0 ;  /* 0x000000ff04047287 */ /* 0x000fc80008000000 */
[----:B------:R-:W-:Y:S01]  /*29f0*/  ULEA UR5, UR4, UR7, 0x3 ;  /* 0x0000000704057291 */ /* 0x000fe2000f8e18ff */
[----:B------:R-:W-:-:S04]  /*2a00*/  LOP3.LUT R2, R2, UR6, RZ, 0x3c, !PT ;  /* 0x0000000602027c12 */ /* 0x000fc8000f8e3cff */
[----:B-1----:R-:W-:-:S04]  /*2a10*/  SHF.L.U32 R3, R2, 0x1f, RZ ;  /* 0x0000001f02037819 */ /* 0x002fc800000006ff */
[----:B------:R-:W1:Y:S02]  /*2a20*/  SYNCS.PHASECHK.TRANS64.TRYWAIT P0, [UR5], R3 ;  /* 0x00000003ff0075a7 */ /* 0x000e640008001105 */
[----:B-1----:R-:W-:Y:S05]  /*2a30*/  @!P0 BRA `(.L_x_46) ;  /* 0x0000004400f08947 */ /* 0x002fea0003800000 */
.L_x_121:
        /* <DEDUP_REMOVED lines=9> */
.L_x_123:
        /* <DEDUP_REMOVED lines=9> */
.L_x_125:
        /* <DEDUP_REMOVED lines=9> */
.L_x_127:
        /* <DEDUP_REMOVED lines=9> */
.L_x_129:
        /* <DEDUP_REMOVED lines=9> */
.L_x_131:
        /* <DEDUP_REMOVED lines=9> */
.L_x_133:
        /* <DEDUP_REMOVED lines=9> */
.L_x_135:
        /* <DEDUP_REMOVED lines=9> */
.L_x_137:
        /* <DEDUP_REMOVED lines=9> */
.L_x_139:
[----:B------:R-:W-:-:S04]  /*2f50*/  UIADD3 UR4, UPT, UPT, UR4, 0x1, URZ ;  /* 0x0000000104047890 */ /* 0x000fc8000fffe0ff */
[----:B------:R-:W-:-:S04]  /*2f60*/  UISETP.NE.AND UP0, UPT, UR4, 0xd, UPT ;  /* 0x0000000d0400788c */ /* 0x000fc8000bf05270 */
[----:B------:R-:W-:Y:S02]  /*2f70*/  USEL UR5, URZ, 0x1, UP0 ;  /* 0x00000001ff057887 */ /* 0x000fe40008000000 */
[----:B------:R-:W-:-:S04]  /*2f80*/  USEL UR4, UR4, URZ, UP0 ;  /* 0x000000ff04047287 */ /* 0x000fc80008000000 */
[----:B------:R-:W-:Y:S01]  /*2f90*/  ULEA UR4, UR4, UR7, 0x3 ;  /* 0x0000000704047291 */ /* 0x000fe2000f8e18ff */
[----:B------:R-:W-:-:S04]  /*2fa0*/  LOP3.LUT R2, R2, UR5, RZ, 0x3c, !PT ;  /* 0x0000000502027c12 */ /* 0x000fc8000f8e3cff */
[----:B------:R-:W-:Y:S01]  /*2fb0*/  SHF.L.U32 R2, R2, 0x1f, RZ ;  /* 0x0000001f02027819 */ /* 0x000fe200000006ff */
[----:B-1----:R-:W-:-:S07]  /*2fc0*/  IMAD.U32 R0, RZ, RZ, UR4 ;  /* 0x00000004ff007e24 */ /* 0x002fce000f8e00ff */
.L_x_56:
[----:B-1----:R1:W2:Y:S02]  /*2fd0*/  SYNCS.PHASECHK.TRANS64.TRYWAIT P0, [R0+URZ], R2 ;  /* 0x00000002000075a7 */ /* 0x0022a400080011ff */
[----:B--2---:R-:W-:Y:S05]  /*2fe0*/  @!P0 NANOSLEEP.SYNCS 0x989680 ;  /* 0x009896800000895d */ /* 0x004fea0003900000 */
[----:B------:R-:W2:Y:S02]  /*2ff0*/  @!P0 SYNCS.PHASECHK.TRANS64 P0, [R0+URZ], R2 ;  /* 0x00000002000085a7 */ /* 0x000ea400080010ff */
[----:B--2---:R-:W-:Y:S05]  /*3000*/  @P0 EXIT ;  /* 0x000000000000094d */ /* 0x004fea0003800000 */
[----:B------:R-:W-:Y:S05]  /*3010*/  BRA `(.L_x_56) ;  /* 0xfffffffc00ec7947 */ /* 0x000fea000383ffff */
.L_x_23:
[----:B------:R-:W-:-:S04]  /*3020*/  UISETP.NE.AND UP0, UPT, UR52, URZ, UPT ;  /* 0x000000ff3400728c */ /* 0x000fc8000bf05270 */
[----:B------:R-:W-:-:S09]  /*3030*/  UISETP.NE.OR UP0, UPT, UR18, 0x1, UP0 ;  /* 0x000000011200788c */ /* 0x000fd20008705670 */
[----:B------:R-:W-:Y:S05]  /*3040*/  BRA.U UP0, `(.L_x_57) ;  /* 0x0000000500487547 */ /* 0x000fea000b800000 */
[----:B------:R-:W-:Y:S01]  /*3050*/  ISETP.GE.U32.AND P2, PT, R0, 0x8, PT ;  /* 0x000000080000780c */ /* 0x000fe20003f46070 */
[----:B------:R-:W-:Y:S01]  /*3060*/  IMAD.MOV.U32 R12, RZ, RZ, 0x1 ;  /* 0x00000001ff0c7424 */ /* 0x000fe200078e00ff */
[----:B------:R-:W-:Y:S02]  /*3070*/  CS2R R10, SRZ ;  /* 0x00000000000a7805 */ /* 0x000fe4000001ff00 */
[----:B------:R-:W-:Y:S01]  /*3080*/  CS2R R8, SRZ ;  /* 0x0000000000087805 */ /* 0x000fe2000001ff00 */
[----:B------:R-:W-:Y:S01]  /*3090*/  UMOV UR6, 0x400 ;  /* 0x0000040000067882 */ /* 0x000fe20000000000 */
[----:B------:R-:W-:Y:S01]  /*30a0*/  UMOV UR5, URZ ;  /* 0x000000ff00057c82 */ /* 0x000fe20008000000 */
[----:B------:R-:W-:-:S12]  /*30b0*/  ULEA UR6, UR52, UR6, 0x18 ;  /* 0x0000000634067291 */ /* 0x000fd8000f8ec0ff */
.L_x_61:
[----:B------:R-:W-:Y:S02]  /*30c0*/  LEA R2, R8, UR6, 0x3 ;  /* 0x0000000608027c11 */ /* 0x000fe4000f8e18ff */
[----:B------:R-:W-:-:S03]  /*30d0*/  SHF.L.U32 R4, R9, 0x1f, RZ ;  /* 0x0000001f09047819 */ /* 0x000fc600000006ff */
[----:B------:R-:W-:Y:S01]  /*30e0*/  VIADD R5, R2, 0x160 ;  /* 0x0000016002057836 */ /* 0x000fe20000000000 */
[----:B------:R-:W2:Y:S02]  /*30f0*/  SYNCS.PHASECHK.TRANS64.TRYWAIT P0, [R2+URZ+0x150], R4 ;  /* 0x00015004020075a7 */ /* 0x000ea400080011ff */
[----:B--2---:R-:W-:Y:S05]  /*3100*/  @!P0 BRA `(.L_x_58) ;  /* 0x00000044002c8947 */ /* 0x004fea0003800000 */
.L_x_140:
[----:B------:R-:W-:Y:S01]  /*3110*/  ULEA UR4, UR5, UR6, 0x3 ;  /* 0x0000000605047291 */ /* 0x000fe2000f8e18ff */
[----:B--2---:R-:W-:Y:S01]  /*3120*/  PRMT R2, RZ, 0x654, R5 ;  /* 0x00000654ff027816 */ /* 0x004fe20000000005 */
[----:B------:R-:W-:Y:S01]  /*3130*/  @!P2 IMAD.MOV.U32 R4, RZ, RZ, 0x10 ;  /* 0x00000010ff04a424 */ /* 0x000fe200078e00ff */
[----:B------:R-:W-:Y:S01]  /*3140*/  SHF.L.U32 R5, R12, 0x1f, RZ ;  /* 0x0000001f0c057819 */ /* 0x000fe200000006ff */
[----:B------:R-:W-:Y:S01]  /*3150*/  UIADD3 UR7, UPT, UPT, UR4, 0xf0, URZ ;  /* 0x000000f004077890 */ /* 0x000fe2000fffe0ff */
[----:B------:R2:W-:Y:S05]  /*3160*/  SYNCS.ARRIVE.TRANS64.RED.A1T0 RZ, [R2+URZ], RZ ;  /* 0x000000ff02ff79a7 */ /* 0x0005ea00081004ff */
[----:B------:R-:W-:Y:S01]  /*3170*/  IMAD.U32 R6, RZ, RZ, UR7 ;  /* 0x00000007ff067e24 */ /* 0x000fe2000f8e00ff */
[----:B------:R-:W3:Y:S04]  /*3180*/  SYNCS.PHASECHK.TRANS64.TRYWAIT P0, [UR4+0x100], R5 ;  /* 0x00010005ff0075a7 */ /* 0x000ee80008001104 */
[----:B------:R-:W-:Y:S01]  /*3190*/  PRMT R6, R0, 0x654, R6 ;  /* 0x0000065400067816 */ /* 0x000fe20000000006 */
[----:B--23--:R-:W-:Y:S06]  /*31a0*/  @!P0 BRA `(.L_x_59) ;  /* 0x0000004400188947 */ /* 0x00cfec0003800000 */
.L_x_142:
[----:B------:R-:W-:Y:S01]  /*31b0*/  ULEA UR8, UR5, UR6, 0x4 ;  /* 0x0000000605087291 */ /* 0x000fe2000f8e20ff */
[----:B------:R-:W-:Y:S01]  /*31c0*/  SEL R3, R6, R3, !P2 ;  /* 0x0000000306037207 */ /* 0x000fe20005000000 */
[----:B------:R-:W-:Y:S01]  /*31d0*/  UIADD3 UR9, UPT, UPT, UR4, 0xf0, URZ ;  /* 0x000000f004097890 */ /* 0x000fe2000fffe0ff */
[----:B--2---:R-:W-:Y:S01]  /*31e0*/  LEA R2, R11, UR6, 0x3 ;  /* 0x000000060b027c11 */ /* 0x004fe2000f8e18ff */
[----:B------:R-:W-:Y:S01]  /*31f0*/  UIADD3 UR8, UPT, UPT, UR8, 0x180, URZ ;  /* 0x0000018008087890 */ /* 0x000fe2000fffe0ff */
[----:B------:R2:W-:Y:S01]  /*3200*/  @!P2 SYNCS.ARRIVE.TRANS64.RED RZ, [R3+URZ], R4 ;  /* 0x0000000403ffa9a7 */ /* 0x0005e200080004ff */
[----:B------:R-:W-:Y:S01]  /*3210*/  UIADD3 UR4, UPT, UPT, UR5, 0x1, URZ ;  /* 0x0000000105047890 */ /* 0x000fe2000fffe0ff */
[----:B------:R-:W-:-:S03]  /*3220*/  VIADD R8, R8, 0x1 ;  /* 0x0000000108087836 */ /* 0x000fc60000000000 */
[----:B------:R-:W-:Y:S02]  /*3230*/  UISETP.NE.AND UP0, UPT, UR4, 0x2, UPT ;  /* 0x000000020400788c */ /* 0x000fe4000bf05270 */
[----:B------:R-:W-:Y:S01]  /*3240*/  ISETP.NE.AND P0, PT, R8, 0x2, PT ;  /* 0x000000020800780c */ /* 0x000fe20003f05270 */
[----:B------:R-:W-:Y:S06]  /*3250*/  UGETNEXTWORKID.BROADCAST [UR8], [UR9] ;  /* 0x00000000080073ca */ /* 0x000fec0008000100 */
[----:B------:R-:W-:Y:S02]  /*3260*/  USEL UR7, URZ, 0x1, UP0 ;  /* 0x00000001ff077887 */ /* 0x000fe40008000000 */
[----:B------:R-:W-:-:S04]  /*3270*/  USEL UR5, UR4, URZ, UP0 ;  /* 0x000000ff04057287 */ /* 0x000fc80008000000 */
[----:B------:R-:W-:Y:S02]  /*3280*/  LOP3.LUT R12, R12, UR7, RZ, 0x3c, !PT ;  /* 0x000000070c0c7c12 */ /* 0x000fe4000f8e3cff */
[----:B--2---:R-:W-:-:S04]  /*3290*/  SHF.L.U32 R4, R10, 0x1f, RZ ;  /* 0x0000001f0a047819 */ /* 0x004fc800000006ff */
[----:B------:R-:W2:Y:S02]  /*32a0*/  SYNCS.PHASECHK.TRANS64.TRYWAIT P1, [R2+URZ+0xf0], R4 ;  /* 0x0000f004020075a7 */ /* 0x000ea400080211ff */
[----:B--2---:R-:W-:Y:S05]  /*32b0*/  @!P1 BRA `(.L_x_60) ;  /* 0x0000004000ec9947 */ /* 0x004fea0003800000 */
.L_x_143:
[C---:B--2---:R-:W-:Y:S01]  /*32c0*/  LEA R4, R11.reuse, UR6, 0x4 ;  /* 0x000000060b047c11 */ /* 0x044fe2000f8e20ff */
[----:B------:R-:W-:Y:S01]  /*32d0*/  VIADD R2, R2, 0x100 ;  /* 0x0000010002027836 */ /* 0x000fe20000000000 */
[----:B------:R-:W-:Y:S01]  /*32e0*/  SEL R8, R8, RZ, P0 ;  /* 0x000000ff08087207 */ /* 0x000fe20000000000 */
[----:B------:R-:W-:-:S03]  /*32f0*/  VIADD R11, R11, 0x1 ;  /* 0x000000010b0b7836 */ /* 0x000fc60000000000 */
[----:B------:R-:W2:Y:S01]  /*3300*/  LDS.128 R4, [R4+0x180] ;  /* 0x0001800004047984 */ /* 0x000ea20000000c00 */
[----:B------:R-:W-:Y:S02]  /*3310*/  PRMT R2, RZ, 0x654, R2 ;  /* 0x00000654ff027816 */ /* 0x000fe40000000002 */
[C---:B------:R-:W-:Y:S01]  /*3320*/  ISETP.NE.AND P1, PT, R11.reuse, 0x2, PT ;  /* 0x000000020b00780c */ /* 0x040fe20003f25270 */
[----:B------:R-:W-:Y:S01]  /*3330*/  @!PT LDS RZ, [RZ] ;  /* 0x00000000fffff984 */ /* 0x000fe20000000800 */
[----:B------:R-:W-:Y:S01]  /*3340*/  @!PT LDS RZ, [RZ] ;  /* 0x00000000fffff984 */ /* 0x000fe20000000800 */
[----:B------:R-:W-:Y:S01]  /*3350*/  @!PT LDS RZ, [RZ] ;  /* 0x00000000fffff984 */ /* 0x000fe20000000800 */
[----:B------:R-:W-:Y:S01]  /*3360*/  @!PT LDS RZ, [RZ] ;  /* 0x00000000fffff984 */ /* 0x000fe20000000800 */
[----:B------:R3:W-:Y:S06]  /*3370*/  MEMBAR.ALL.CTA ;  /* 0x0000000000007992 */ /* 0x0007ec0000008000 */
[----:B---3--:R-:W3:Y:S01]  /*3380*/  FENCE.VIEW.ASYNC.S ;  /* 0x00000000000073c6 */ /* 0x008ee20000000000 */
[----:B------:R-:W-:Y:S01]  /*3390*/  SEL R11, R11, RZ, P1 ;  /* 0x000000ff0b0b7207 */ /* 0x000fe20000800000 */
[----:B---3--:R3:W-:Y:S01]  /*33a0*/  SYNCS.ARRIVE.TRANS64.RED.A1T0 RZ, [R2+URZ], RZ ;  /* 0x000000ff02ff79a7 */ /* 0x0087e200081004ff */
[----:B--2---:R-:W-:-:S02]  /*33b0*/  LOP3.LUT P3, RZ, R6, 0x1, RZ, 0xc0, !PT ;  /* 0x0000000106ff7812 */ /* 0x004fc4000786c0ff */
[----:B------:R-:W-:-:S04]  /*33c0*/  SEL R4, RZ, 0x1, P1 ;  /* 0x00000001ff047807 */ /* 0x000fc80000800000 */
[----:B------:R-:W-:Y:S02]  /*33d0*/  LOP3.LUT R10, R10, R4, RZ, 0x3c, !PT ;  /* 0x000000040a0a7212 */ /* 0x000fe400078e3cff */
[----:B---3--:R-:W-:-:S04]  /*33e0*/  SEL R2, RZ, 0x1, P0 ;  /* 0x00000001ff027807 */ /* 0x008fc80000000000 */
[----:B------:R-:W-:Y:S01]  /*33f0*/  LOP3.LUT R9, R9, R2, RZ, 0x3c, !PT ;  /* 0x0000000209097212 */ /* 0x000fe200078e3cff */
[----:B------:R-:W-:Y:S06]  /*3400*/  @P3 BRA `(.L_x_61) ;  /* 0xfffffffc002c3947 */ /* 0x000fec000383ffff */
[----:B------:R-:W-:Y:S01]  /*3410*/  ULEA UR4, UR5, UR6, 0x3 ;  /* 0x0000000605047291 */ /* 0x000fe2000f8e18ff */
[----:B------:R-:W-:-:S08]  /*3420*/  SHF.L.U32 R2, R12, 0x1f, RZ ;  /* 0x0000001f0c027819 */ /* 0x000fd000000006ff */
[----:B------:R-:W2:Y:S02]  /*3430*/  SYNCS.PHASECHK.TRANS64 P0, [UR4+0x100], R2 ;  /* 0x00010002ff0075a7 */ /* 0x000ea40008001004 */
[----:B--2---:R-:W-:Y:S05]  /*3440*/  @P0 BRA `(.L_x_62) ;  /* 0x0000000000080947 */ /* 0x004fea0003800000 */
[----:B------:R-:W2:Y:S02]  /*3450*/  SYNCS.PHASECHK.TRANS64.TRYWAIT P0, [UR4+0x100], R2 ;  /* 0x00010002ff0075a7 */ /* 0x000ea40008001104 */
[----:B--2---:R-:W-:Y:S05]  /*3460*/  @!P0 BRA `(.L_x_63) ;  /* 0x0000004000948947 */ /* 0x004fea0003800000 */
.L_x_62:
[----:B------:R-:W-:-:S04]  /*3470*/  UIADD3 UR7, UPT, UPT, UR5, 0x1, URZ ;  /* 0x0000000105077890 */ /* 0x000fc8000fffe0ff */
[----:B------:R-:W-:-:S04]  /*3480*/  UISETP.NE.AND UP0, UPT, UR7, 0x2, UPT ;  /* 0x000000020700788c */ /* 0x000fc8000bf05270 */
[----:B------:R-:W-:Y:S02]  /*3490*/  USEL UR8, URZ, 0x1, UP0 ;  /* 0x00000001ff087887 */ /* 0x000fe40008000000 */
[----:B------:R-:W-:-:S04]  /*34a0*/  USEL UR7, UR7, URZ, UP0 ;  /* 0x000000ff07077287 */ /* 0x000fc80008000000 */
[----:B------:R-:W-:Y:S01]  /*34b0*/  ULEA UR7, UR7, UR6, 0x3 ;  /* 0x0000000607077291 */ /* 0x000fe2000f8e18ff */
[----:B--2---:R-:W-:-:S04]  /*34c0*/  LOP3.LUT R2, R12, UR8, RZ, 0x3c, !PT ;  /* 0x000000080c027c12 */ /* 0x004fc8000f8e3cff */
[----:B------:R-:W-:-:S04]  /*34d0*/  SHF.L.U32 R0, R2, 0x1f, RZ ;  /* 0x0000001f02007819 */ /* 0x000fc800000006ff */
[----:B------:R-:W2:Y:S02]  /*34e0*/  SYNCS.PHASECHK.TRANS64 P0, [UR7+0x100], R0 ;  /* 0x00010000ff0075a7 */ /* 0x000ea40008001007 */
[----:B-12---:R-:W-:Y:S05]  /*34f0*/  @P0 EXIT ;  /* 0x000000000000094d */ /* 0x006fea0003800000 */
[----:B------:R-:W-:Y:S02]  /*3500*/  SHF.L.U32 R2, R2, 0x1f, RZ ;  /* 0x0000001f02027819 */ /* 0x000fe400000006ff */
[----:B------:R-:W-:-:S07]  /*3510*/  MOV R0, UR7 ;  /* 0x0000000700007c02 */ /* 0x000fce0008000f00 */
.L_x_64:
[----:B-1----:R1:W2:Y:S02]  /*3520*/  SYNCS.PHASECHK.TRANS64.TRYWAIT P0, [R0+URZ+0x100], R2 ;  /* 0x00010002000075a7 */ /* 0x0022a400080011ff */
[----:B--2---:R-:W-:Y:S05]  /*3530*/  @!P0 NANOSLEEP.SYNCS 0x989680 ;  /* 0x009896800000895d */ /* 0x004fea0003900000 */
[----:B------:R-:W2:Y:S02]  /*3540*/  @!P0 SYNCS.PHASECHK.TRANS64 P0, [R0+URZ+0x100], R2 ;  /* 0x00010002000085a7 */ /* 0x000ea400080010ff */
[----:B--2---:R-:W-:Y:S05]  /*3550*/  @P0 EXIT ;  /* 0x000000000000094d */ /* 0x004fea0003800000 */
[----:B------:R-:W-:Y:S05]  /*3560*/  BRA `(.L_x_64) ;  /* 0xfffffffc00ec7947 */ /* 0x000fea000383ffff */
.L_x_57:
[----:B------:R-:W-:Y:S05]  /*3570*/  BRA.U UP5, `(.L_x_65) ;  /* 0x0000000d05d47547 */ /* 0x000fea000b800000 */
[----:B------:R-:W-:Y:S01]  /*3580*/  UMOV UR4, 0x40 ;  /* 0x0000004000047882 */ /* 0x000fe20000000000 */
[----:B------:R-:W-:Y:S01]  /*3590*/  NOP ;  /* 0x0000000000007918 */ /* 0x000fe20000000000 */
[----:B------:R-:W-:Y:S01]  /*35a0*/  ULEA UR5, UR52, UR4, 0x18 ;  /* 0x0000000434057291 */ /* 0x000fe2000f8ec0ff */
[----:B------:R-:W-:Y:S02]  /*35b0*/  UMOV UR6, 0x400 ;  /* 0x0000040000067882 */ /* 0x000fe40000000000 */
[----:B------:R-:W-:-:S06]  /*35c0*/  ULEA UR6, UR52, UR6, 0x18 ;  /* 0x0000000634067291 */ /* 0x000fcc000f8ec0ff */
[----:B------:R-:W2:Y:S02]  /*35d0*/  LDS.U8 R0, [UR5+0x1c] ;  /* 0x00001c05ff007984 */ /* 0x000ea40008000000 */
[----:B--2---:R-:W-:-:S13]  /*35e0*/  ISETP.NE.AND P0, PT, R0, RZ, PT ;  /* 0x000000ff0000720c */ /* 0x004fda0003f05270 */
[----:B------:R-:W-:Y:S05]  /*35f0*/  @P0 BRA `(.L_x_66) ;  /* 0x0000000000580947 */ /* 0x000fea0003800000 */
[----:B------:R-:W-:-:S13]  /*3600*/  ELECT P0, URZ, PT ;  /* 0x0000000000ff782f */ /* 0x000fda0003800000 */
[----:B------:R-:W-:Y:S05]  /*3610*/  @!P0 BRA `(.L_x_67) ;  /* 0x0000000000608947 */ /* 0x000fea0003800000 */
[----:B------:R-:W-:Y:S01]  /*3620*/  UMOV UR4, 0x10 ;  /* 0x0000001000047882 */ /* 0x000fe20000000000 */
[----:B------:R-:W-:Y:S01]  /*3630*/  HFMA2 R0, -RZ, RZ, 0, 5.9604644775390625e-08 ;  /* 0x00000001ff007431 */ /* 0x000fe200000001ff */
[----:B------:R-:W-:-:S03]  /*3640*/  MOV R3, 0xffff ;  /* 0x0000ffff00037802 */ /* 0x000fc60000000f00 */
[----:B------:R-:W-:Y:S04]  /*3650*/  DEPBAR.LE SB2, 0x36 ;  /* 0x0000ad800000791a */ /* 0x000fe80000000000 */
[----:B------:R-:W2:Y:S02]  /*3660*/  UTCATOMSWS.FIND_AND_SET.ALIGN UP0, UR4, UR4 ;  /* 0x00000004000475e3 */ /* 0x000ea40008000800 */
[----:B--2---:R-:W-:Y:S01]  /*3670*/  MOV R4, UR4 ;  /* 0x0000000400047c02 */ /* 0x004fe20008000f00 */
[----:B------:R-:W-:Y:S06]  /*3680*/  BRA.U UP0, `(.L_x_68) ;  /* 0x0000000100187547 */ /* 0x000fec000b800000 */
.L_x_69:
[----:B------:R-:W-:Y:S05]  /*3690*/  NANOSLEEP 0x64 ;  /* 0x000000640000795d */ /* 0x000fea0003800000 */
[----:B------:R-:W-:-:S05]  /*36a0*/  UMOV UR4, 0x10 ;  /* 0x0000001000047882 */ /* 0x000fca0000000000 */
[----:B------:R-:W-:Y:S04]  /*36b0*/  DEPBAR.LE SB2, 0x36 ;  /* 0x0000ad800000791a */ /* 0x000fe80000000000 */
[----:B------:R-:W2:Y:S02]  /*36c0*/  UTCATOMSWS.FIND_AND_SET.ALIGN UP0, UR4, UR4 ;  /* 0x00000004000475e3 */ /* 0x000ea40008000800 */
[----:B--2---:R-:W-:Y:S01]  /*36d0*/  MOV R4, UR4 ;  /* 0x0000000400047c02 */ /* 0x004fe20008000f00 */
[----:B------:R-:W-:Y:S05]  /*36e0*/  BRA.U !UP0, `(.L_x_69) ;  /* 0xfffffffd08e87547 */ /* 0x000fea000b83ffff */
.L_x_68:
[-C--:B------:R-:W-:Y:S02]  /*36f0*/  SHF.L.U32 R3, R3, R4.reuse, RZ ;  /* 0x0000000403037219 */ /* 0x080fe400000006ff */
[----:B------:R-:W-:Y:S01]  /*3700*/  SHF.L.U32 R0, R0, R4, RZ ;  /* 0x0000000400007219 */ /* 0x000fe200000006ff */
[----:B------:R-:W-:Y:S02]  /*3710*/  IMAD.SHL.U32 R4, R4, 0x20, RZ ;  /* 0x0000002004047824 */ /* 0x000fe400078e00ff */
[----:B------:R2:W-:Y:S04]  /*3720*/  ATOMS.OR RZ, [UR5+0x14], R3 ;  /* 0x00001403ffff798c */ /* 0x0005e8000b000005 */
[----:B------:R2:W-:Y:S04]  /*3730*/  ATOMS.OR RZ, [UR5+0x18], R0 ;  /* 0x00001800ffff798c */ /* 0x0005e8000b000005 */
[----:B------:R2:W-:Y:S01]  /*3740*/  STS [UR6+0x1a0], R4 ;  /* 0x0001a004ff007988 */ /* 0x0005e20008000806 */
[----:B------:R-:W-:Y:S05]  /*3750*/  BRA `(.L_x_67) ;  /* 0x0000000000107947 */ /* 0x000fea0003800000 */
.L_x_66:
[----:B------:R-:W-:Y:S02]  /*3760*/  MOV R0, 0xffffffff ;  /* 0xffffffff00007802 */ /* 0x000fe40000000f00 */
[----:B------:R-:W-:-:S03]  /*3770*/  MOV R4, 0x37a0 ;  /* 0x000037a000047802 */ /* 0x000fc60000000f00 */
[----:B------:R2:W-:Y:S04]  /*3780*/  STS [UR6+0x1a0], R0 ;  /* 0x0001a000ff007988 */ /* 0x0005e80008000806 */
[----:B-12--5:R-:W-:Y:S05]  /*3790*/  CALL.REL.NOINC `($__internal_1_$__cuda_sm10x_tcgen05_guardrail_trap_phase_invalid_during_alloc) ;  /* 0x0000004400147944 */ /* 0x026fea0003c00000 */
.L_x_67:
[----:B------:R-:W-:Y:S05]  /*37a0*/  WARPSYNC.ALL ;  /* 0x0000000000007948 */ /* 0x000fea0003800000 */
[----:B------:R-:W3:Y:S01]  /*37b0*/  S2UR UR4, SR_CgaCtaId ;  /* 0x00000000000479c3 */ /* 0x000ee20000008800 */
[----:B------:R-:W-:Y:S01]  /*37c0*/  UMOV UR26, 0x400 ;  /* 0x00000400001a7882 */ /* 0x000fe20000000000 */
[----:B------:R-:W-:-:S06]  /*37d0*/  NOP ;  /* 0x0000000000007918 */ /* 0x000fcc0000000000 */
[----:B------:R-:W-:Y:S06]  /*37e0*/  BAR.ARV 0x6, 0xa0 ;  /* 0x0182800000007b1d */ /* 0x000fec0000002000 */
[----:B------:R-:W4:Y:S01]  /*37f0*/  LDCU UR5, c[0x0][0x38c] ;  /* 0x00007180ff0577ac */ /* 0x000f220008000800 */
[----:B------:R-:W-:Y:S01]  /*3800*/  LOP3.LUT R2, R2, 0xffff, RZ, 0xc0, !PT ;  /* 0x0000ffff02027812 */ /* 0x000fe200078ec0ff */
[----:B------:R-:W-:Y:S01]  /*3810*/  IMAD.MOV.U32 R11, RZ, RZ, 0x1 ;  /* 0x00000001ff0b7424 */ /* 0x000fe200078e00ff */
[----:B------:R-:W-:Y:S01]  /*3820*/  CS2R R8, SRZ ;  /* 0x0000000000087805 */ /* 0x000fe2000001ff00 */
[----:B------:R-:W1:Y:S01]  /*3830*/  LDCU UR7, c[0x0][0x38c] ;  /* 0x00007180ff0777ac */ /* 0x000e620008000800 */
[----:B------:R-:W-:Y:S01]  /*3840*/  R2UR UR27, R2 ;  /* 0x00000000021b72ca */ /* 0x000fe200000e0000 */
[----:B------:R-:W-:Y:S01]  /*3850*/  IMAD.MOV.U32 R10, RZ, RZ, RZ ;  /* 0x000000ffff0a7224 */ /* 0x000fe200078e00ff */
[----:B------:R-:W-:Y:S01]  /*3860*/  UMOV UR30, URZ ;  /* 0x000000ff001e7c82 */ /* 0x000fe20008000000 */
[----:B------:R-:W-:Y:S01]  /*3870*/  UMOV UR24, URZ ;  /* 0x000000ff00187c82 */ /* 0x000fe20008000000 */
[----:B---3--:R-:W-:Y:S01]  /*3880*/  ULEA UR26, UR4, UR26, 0x18 ;  /* 0x0000001a041a7291 */ /* 0x008fe2000f8ec0ff */
[----:B------:R-:W-:Y:S01]  /*3890*/  UMOV UR38, 0x0 ;  /* 0x0000000000267882 */ /* 0x000fe20000000000 */
[----:B------:R-:W-:-:S02]  /*38a0*/  UMOV UR39, 0x4100490 ;  /* 0x0410049000277882 */ /* 0x000fc40000000000 */
[----:B------:R-:W-:Y:S02]  /*38b0*/  UIADD3 UR4, UPT, UPT, UR26, 0x2400, URZ ;  /* 0x000024001a047890 */ /* 0x000fe4000fffe0ff */
[----:B------:R-:W-:Y:S02]  /*38c0*/  UIADD3 UR6, UPT, UPT, UR26, 0x1c400, URZ ;  /* 0x0001c4001a067890 */ /* 0x000fe4000fffe0ff */
[----:B----4-:R-:W-:Y:S01]  /*38d0*/  UIADD3 UR5, UPT, UPT, UR5, 0x7f, URZ ;  /* 0x0000007f05057890 */ /* 0x010fe2000fffe0ff */
[----:B--2---:R-:W2:Y:S01]  /*38e0*/  LDS R0, [UR26+0x1a0] ;  /* 0x0001a01aff007984 */ /* 0x004ea20008000800 */
[----:B-1----:R-:W-:Y:S01]  /*38f0*/  UMOV UR36, 0x0 ;  /* 0x0000000000247882 */ /* 0x002fe20000000000 */
[----:B------:R-:W-:Y:S01]  /*3900*/  UMOV UR37, 0x4100490 ;  /* 0x0410049000257882 */ /* 0x000fe20000000000 */
[----:B------:R-:W-:Y:S02]  /*3910*/  USHF.R.S32.HI UR40, URZ, 0x1f, UR5 ;  /* 0x0000001fff287899 */ /* 0x000fe40008011405 */
[----:B------:R-:W-:-:S02]  /*3920*/  UISETP.GE.AND UP4, UPT, UR7, 0x1, UPT ;  /* 0x000000010700788c */ /* 0x000fc4000bf86270 */
[----:B------:R-:W-:Y:S02]  /*3930*/  ULEA.HI UR40, UR40, UR5, URZ, 0x7 ;  /* 0x0000000528287291 */ /* 0x000fe4000f8f38ff */
[----:B------:R-:W-:Y:S02]  /*3940*/  USHF.R.U32.HI UR5, URZ, 0x4, UR4 ;  /* 0x00000004ff057899 */ /* 0x000fe40008011604 */
[----:B------:R-:W-:Y:S02]  /*3950*/  USHF.R.S32.HI UR40, URZ, 0x7, UR40 ;  /* 0x00000007ff287899 */ /* 0x000fe40008011428 */
[----:B------:R-:W-:Y:S02]  /*3960*/  USHF.R.U32.HI UR4, URZ, 0x4, UR6 ;  /* 0x00000004ff047899 */ /* 0x000fe40008011606 */
[----:B------:R-:W-:Y:S02]  /*3970*/  UISETP.LT.AND UP0, UPT, UR40, 0x1, UPT ;  /* 0x000000012800788c */ /* 0x000fe4000bf01270 */
[----:B------:R-:W-:-:S02]  /*3980*/  ULOP3.LUT UR5, UR5, 0x3fff, URZ, 0xc0, !UPT ;  /* 0x00003fff05057892 */ /* 0x000fc4000f8ec0ff */
[----:B------:R-:W-:Y:S02]  /*3990*/  ULOP3.LUT UR4, UR4, 0x3fff, URZ, 0xc0, !UPT ;  /* 0x00003fff04047892 */ /* 0x000fe4000f8ec0ff */
[----:B------:R-:W-:Y:S02]  /*39a0*/  USEL UR41, UR40, 0x1, !UP0 ;  /* 0x0000000128297887 */ /* 0x000fe4000c000000 */
[----:B------:R-:W-:Y:S02]  /*39b0*/  ULOP3.LUT UR28, UR5, 0x10000, URZ, 0xfc, !UPT ;  /* 0x00010000051c7892 */ /* 0x000fe4000f8efcff */
[----:B------:R-:W-:Y:S02]  /*39c0*/  ULOP3.LUT UR29, UR4, 0x10000, URZ, 0xfc, !UPT ;  /* 0x00010000041d7892 */ /* 0x000fe4000f8efcff */
[----:B------:R-:W-:Y:S01]  /*39d0*/  UIADD3 UR41, UPT, UPT, -UR41, URZ, URZ ;  /* 0x000000ff29297290 */ /* 0x000fe2000fffe1ff */
[----:B------:R-:W-:Y:S01]  /*39e0*/  UMOV UR34, 0x0 ;  /* 0x0000000000227882 */ /* 0x000fe20000000000 */
[----:B------:R-:W-:Y:S01]  /*39f0*/  UMOV UR35, 0x4100490 ;  /* 0x0410049000237882 */ /* 0x000fe20000000000 */
[----:B------:R-:W-:Y:S01]  /*3a00*/  UMOV UR32, 0x0 ;  /* 0x0000000000207882 */ /* 0x000fe20000000000 */
[----:B------:R-:W-:Y:S01]  /*3a10*/  UMOV UR33, 0x4100490 ;  /* 0x0410049000217882 */ /* 0x000fe20000000000 */
[----:B--2---:R-:W-:-:S15]  /*3a20*/  R2UR UR42, R0 ;  /* 0x00000000002a72ca */ /* 0x004fde00000e0000 */
.L_x_76:
[----:B------:R-:W-:Y:S02]  /*3a30*/  LEA R0, R10, UR26, 0x3 ;  /* 0x0000001a0a007c11 */ /* 0x000fe4000f8e18ff */
[----:B------:R-:W-:Y:S02]  /*3a40*/  SHF.L.U32 R2, R9, 0x1f, RZ ;  /* 0x0000001f09027819 */ /* 0x000fe400000006ff */
[----:B------:R-:W-:Y:S01]  /*3a50*/  PLOP3.LUT P0, PT, PT, PT, UP4, 0x80, 0x8 ;  /* 0x000000000008781c */ /* 0x000fe20003f0f048 */
[----:B------:R-:W-:Y:S01]  /*3a60*/  VIADD R3, R0, 0x100 ;  /* 0x0000010000037836 */ /* 0x000fe20000000000 */
[----:B-1----:R-:W1:Y:S02]  /*3a70*/  SYNCS.PHASECHK.TRANS64.TRYWAIT P1, [R0+URZ+0xf0], R2 ;  /* 0x0000f002000075a7 */ /* 0x002e6400080211ff */
[----:B-1-3--:R-:W-:Y:S09]  /*3a80*/  @!P1 BRA `(.L_x_70) ;  /* 0x0000003c00249947 */ /* 0x00aff20003800000 */
.L_x_145:
[----:B------:R-:W-:Y:S01]  /*3a90*/  LEA R4, R10, UR26, 0x4 ;  /* 0x0000001a0a047c11 */ /* 0x000fe2000f8e20ff */
[----:B------:R-:W-:Y:S01]  /*3aa0*/  @UP4 ULEA UR4, UR24, UR26, 0x3 ;  /* 0x0000001a18044291 */ /* 0x000fe2000f8e18ff */
[----:B------:R-:W-:Y:S01]  /*3ab0*/  PLOP3.LUT P2, PT, PT, PT, PT, 0x80, 0x8 ;  /* 0x000000000008781c */ /* 0x000fe20003f4f070 */
[----:B------:R-:W-:Y:S01]  /*3ac0*/  ULEA UR31, UR30, UR26, 0x3 ;  /* 0x0000001a1e1f7291 */ /* 0x000fe2000f8e18ff */
[----:B------:R-:W-:Y:S02]  /*3ad0*/  PRMT R3, RZ, 0x654, R3 ;  /* 0x00000654ff037816 */ /* 0x000fe40000000003 */
[----:B------:R-:W2:Y:S01]  /*3ae0*/  LDS.128 R4, [R4+0x180] ;  /* 0x0001800004047984 */ /* 0x000ea20000000c00 */
[----:B-1----:R-:W-:Y:S02]  /*3af0*/  @P0 SHF.L.U32 R2, R8, 0x1f, RZ ;  /* 0x0000001f08020819 */ /* 0x002fe400000006ff */
[----:B------:R-:W-:Y:S01]  /*3b00*/  SHF.L.U32 R0, R11, 0x1f, RZ ;  /* 0x0000001f0b007819 */ /* 0x000fe200000006ff */
[----:B------:R-:W-:Y:S01]  /*3b10*/  @!PT LDS RZ, [RZ] ;  /* 0x00000000fffff984 */ /* 0x000fe20000000800 */
[----:B------:R-:W-:Y:S01]  /*3b20*/  @!PT LDS RZ, [RZ] ;  /* 0x00000000fffff984 */ /* 0x000fe20000000800 */
[----:B------:R-:W-:Y:S01]  /*3b30*/  @!PT LDS RZ, [RZ] ;  /* 0x00000000fffff984 */ /* 0x000fe20000000800 */
[----:B------:R-:W-:Y:S01]  /*3b40*/  @!PT LDS RZ, [RZ] ;  /* 0x00000000fffff984 */ /* 0x000fe20000000800 */
[----:B------:R1:W-:Y:S06]  /*3b50*/  MEMBAR.ALL.CTA ;  /* 0x0000000000007992 */ /* 0x0003ec0000008000 */
[----:B-1----:R-:W1:Y:S02]  /*3b60*/  FENCE.VIEW.ASYNC.S ;  /* 0x00000000000073c6 */ /* 0x002e640000000000 */
[----:B-1----:R1:W-:Y:S01]  /*3b70*/  SYNCS.ARRIVE.TRANS64.RED.A1T0 RZ, [R3+URZ], RZ ;  /* 0x000000ff03ff79a7 */ /* 0x0023e200081004ff */
[----:B------:R1:W3:Y:S01]  /*3b80*/  @P0 SYNCS.PHASECHK.TRANS64.TRYWAIT P2, [UR4], R2 ;  /* 0x00000002ff0005a7 */ /* 0x0002e20008041104 */
[----:B------:R-:W-:Y:S01]  /*3b90*/  ULEA.HI UR4, UR30, UR30, URZ, 0x1 ;  /* 0x0000001e1e047291 */ /* 0x000fe2000f8f08ff */
[----:B--2---:R-:W-:-:S03]  /*3ba0*/  LOP3.LUT P1, RZ, R6, 0x1, RZ, 0xc0, !PT ;  /* 0x0000000106ff7812 */ /* 0x004fc6000782c0ff */
[----:B------:R-:W-:Y:S02]  /*3bb0*/  USHF.L.U32 UR11, UR4, 0x5, URZ ;  /* 0x00000005040b7899 */ /* 0x000fe400080006ff */
[----:B------:R-:W-:Y:S02]  /*3bc0*/  ULOP3.LUT UR4, UR4, 0xffe, URZ, 0xc0, !UPT ;  /* 0x00000ffe04047892 */ /* 0x000fe4000f8ec0ff */
[----:B------:R-:W-:Y:S02]  /*3bd0*/  ULOP3.LUT UR11, UR11, 0xffffffc0, URZ, 0xc0, !UPT ;  /* 0xffffffc00b0b7892 */ /* 0x000fe4000f8ec0ff */
[----:B------:R-:W-:Y:S02]  /*3be0*/  UIADD3 UR4, UPT, UPT, -UR4, UR30, URZ ;  /* 0x0000001e04047290 */ /* 0x000fe4000fffe1ff */
[----:B------:R-:W-:Y:S01]  /*3bf0*/  UIADD3 UR11, UPT, UPT, UR42, UR11, URZ ;  /* 0x0000000b2a0b7290 */ /* 0x000fe2000fffe0ff */
[----:B------:R-:W2:Y:S03]  /*3c00*/  SYNCS.PHASECHK.TRANS64.TRYWAIT P0, [UR31+0x130], R0 ;  /* 0x00013000ff0075a7 */ /* 0x000ea6000800111f */
[----:B------:R-:W-:Y:S01]  /*3c10*/  ULEA UR11, UR4, UR11, 0x14 ;  /* 0x0000000b040b7291 */ /* 0x000fe2000f8ea0ff */
[----:B-123--:R-:W-:Y:S11]  /*3c20*/  @!P0 BRA `(.L_x_71) ;  /* 0x0000003800d08947 */ /* 0x00eff60003800000 */
.L_x_147:
[----:B------:R-:W-:Y:S01]  /*3c30*/  IADD3 R10, PT, PT, R10, 0x1, RZ ;  /* 0x000000010a0a7810 */ /* 0x000fe20007ffe0ff */
[----:B------:R-:W-:Y:S06]  /*3c40*/  BRA.U !UP4, `(.L_x_72) ;  /* 0x000000010cc07547 */ /* 0x000fec000b800000 */
[----:B------:R-:W-:Y:S01]  /*3c50*/  UPLOP3.LUT UP2, UPT, UPT, UPT, UPT, 0x40, 0x4 ;  /* 0x000000000004789c */ /* 0x000fe20003f4e870 */
[----:B------:R-:W-:Y:S01]  /*3c60*/  UMOV UR23, UR41 ;  /* 0x0000002900177c82 */ /* 0x000fe20008000000 */
[----:B------:R-:W-:Y:S01]  /*3c70*/  UMOV UR22, UR40 ;  /* 0x0000002800167c82 */ /* 0x000fe20008000000 */
[----:B------:R-:W-:-:S08]  /*3c80*/  UMOV UR10, UR24 ;  /* 0x00000018000a7c82 */ /* 0x000fd00008000000 */
.L_x_75:
[----:B------:R-:W-:Y:S02]  /*3c90*/  UIADD3 UR23, UPT, UPT, UR23, 0x1, URZ ;  /* 0x0000000117177890 */ /* 0x000fe4000fffe0ff */
[----:B--2---:R-:W-:Y:S02]  /*3ca0*/  ULEA UR5, UR10, UR26, 0x3 ;  /* 0x0000001a0a057291 */ /* 0x004fe4000f8e18ff */
[----:B------:R-:W-:Y:S01]  /*3cb0*/  UISETP.NE.AND UP3, UPT, UR23, URZ, UPT ;  /* 0x000000ff1700728c */ /* 0x000fe2000bf65270 */
[----:B---3--:R-:W-:Y:S10]  /*3cc0*/  @P2 BRA `(.L_x_73) ;  /* 0x00000000000c2947 */ /* 0x008ff40003800000 */
[----:B-1----:R-:W-:Y:S04]  /*3cd0*/  SHF.L.U32 R2, R8, 0x1f, RZ ;  /* 0x0000001f08027819 */ /* 0x002fe800000006ff */
[----:B------:R-:W1:Y:S02]  /*3ce0*/  SYNCS.PHASECHK.TRANS64.TRYWAIT P0, [UR5], R2 ;  /* 0x00000002ff0075a7 */ /* 0x000e640008001105 */
[----:B-1----:R-:W-:Y:S05]  /*3cf0*/  @!P0 BRA `(.L_x_74) ;  /* 0x0000003800b48947 */ /* 0x002fea0003800000 */
.L_x_73:
[----:B------:R-:W-:Y:S01]  /*3d00*/  UISETP.NE.AND UP0, UPT, UR22, 0x1, UPT ;  /* 0x000000011600788c */ /* 0x000fe2000bf05270 */
[----:B------:R-:W-:Y:S01]  /*3d10*/  PLOP3.LUT P2, PT, PT, PT, PT, 0x80, 0x8 ;  /* 0x000000000008781c */ /* 0x000fe20003f4f070 */
[----:B------:R-:W-:Y:S02]  /*3d20*/  UIADD3 UR4, UPT, UPT, UR10, 0x1, URZ ;  /* 0x000000010a047890 */ /* 0x000fe4000fffe0ff */
[----:B------:R-:W-:Y:S02]  /*3d30*/  UIADD3 UR25, UPT, UPT, UR5, 0x68, URZ ;  /* 0x0000006805197890 */ /* 0x000fe4000fffe0ff */
[----:B------:R-:W-:Y:S01]  /*3d40*/  UISETP.NE.AND UP1, UPT, UR4, 0xd, UPT ;  /* 0x0000000d0400788c */ /* 0x000fe2000bf25270 */
[----:B------:R-:W-:Y:S01]  /*3d50*/  PLOP3.LUT P0, PT, PT, PT, UP0, 0x80, 0x8 ;  /* 0x000000000008781c */ /* 0x000fe20003f0f008 */
[----:B------:R-:W-:Y:S02]  /*3d60*/  UIADD3 UR22, UPT, UPT, UR22, -0x1, URZ ;  /* 0xffffffff16167890 */ /* 0x000fe4000fffe0ff */
[----:B------:R-:W-:Y:S02]  /*3d70*/  USEL UR6, URZ, 0x1, UP1 ;  /* 0x00000001ff067887 */ /* 0x000fe40008800000 */
[----:B------:R-:W-:Y:S01]  /*3d80*/  USEL UR24, UR4, URZ, UP1 ;  /* 0x000000ff04187287 */ /* 0x000fe20008800000 */
[----:B------:R-:W-:Y:S01]  /*3d90*/  UMOV UR7, 0x40004040 ;  /* 0x4000404000077882 */ /* 0x000fe20000000000 */
[----:B------:R-:W-:Y:S02]  /*3da0*/  UMOV UR5, 0x40004040 ;  /* 0x4000404000057882 */ /* 0x000fe40000000000 */
[----:B------:R-:W-:Y:S01]  /*3db0*/  @UP0 ULEA UR4, UR24, UR26, 0x3 ;  /* 0x0000001a18040291 */ /* 0x000fe2000f8e18ff */
[----:B------:R-:W-:Y:S01]  /*3dc0*/  LOP3.LUT R8, R8, UR6, RZ, 0x3c, !PT ;  /* 0x0000000608087c12 */ /* 0x000fe2000f8e3cff */
[----:B------:R-:W-:Y:S01]  /*3dd0*/  ULEA UR6, UR10, UR29, 0x9 ;  /* 0x0000001d0a067291 */ /* 0x000fe2000f8e48ff */
[----:B------:R-:W-:Y:S02]  /*3de0*/  UMOV UR21, 0x40004040 ;  /* 0x4000404000157882 */ /* 0x000fe40000000000 */
[----:B-1----:R-:W-:Y:S01]  /*3df0*/  @P0 SHF.L.U32 R0, R8, 0x1f, RZ ;  /* 0x0000001f08000819 */ /* 0x002fe200000006ff */
[----:B------:R-:W-:Y:S02]  /*3e00*/  UIADD3 UR20, UPT, UPT, UR6, 0x2, URZ ;  /* 0x0000000206147890 */ /* 0x000fe4000fffe0ff */
[----:B------:R-:W-:Y:S01]  /*3e10*/  UIADD3 UR16, UPT, UPT, UR6, 0x4, URZ ;  /* 0x0000000406107890 */ /* 0x000fe2000fffe0ff */
[----:B------:R2:W3:Y:S01]  /*3e20*/  @P0 SYNCS.PHASECHK.TRANS64.TRYWAIT P2, [UR4], R0 ;  /* 0x00000000ff0005a7 */ /* 0x0004e20008041104 */
[----:B------:R-:W-:Y:S02]  /*3e30*/  ULEA UR4, UR10, UR28, 0x9 ;  /* 0x0000001c0a047291 */ /* 0x000fe4000f8e48ff */
[----:B------:R-:W-:Y:S02]  /*3e40*/  UIADD3 UR12, UPT, UPT, UR6, 0x6, URZ ;  /* 0x00000006060c7890 */ /* 0x000fe4000fffe0ff */
[----:B------:R-:W-:Y:S02]  /*3e50*/  UIADD3 UR18, UPT, UPT, UR4, 0x2, URZ ;  /* 0x0000000204127890 */ /* 0x000fe4000fffe0ff */
[----:B------:R-:W-:Y:S02]  /*3e60*/  UIADD3 UR14, UPT, UPT, UR4, 0x4, URZ ;  /* 0x00000004040e7890 */ /* 0x000fe4000fffe0ff */
[----:B------:R-:W-:Y:S01]  /*3e70*/  UIADD3 UR8, UPT, UPT, UR4, 0x6, URZ ;  /* 0x0000000604087890 */ /* 0x000fe2000fffe0ff */
[----:B------:R2:W-:Y:S01]  /*3e80*/  UTCQMMA gdesc[UR4], gdesc[UR6], tmem[UR11], tmem[UR38], idesc[UR39], UP2 ;  /* 0x00ff2606040075ea */ /* 0x0005e2000900030b */
[----:B------:R-:W-:Y:S01]  /*3e90*/  UPLOP3.LUT UP2, UPT, UPT, UPT, UPT, 0x80, 0x8 ;  /* 0x000000000008789c */ /* 0x000fe20003f4f070 */
[----:B------:R-:W-:Y:S01]  /*3ea0*/  UMOV UR19, 0x40004040 ;  /* 0x4000404000137882 */ /* 0x000fe20000000000 */
[----:B------:R-:W-:Y:S01]  /*3eb0*/  UMOV UR17, 0x40004040 ;  /* 0x4000404000117882 */ /* 0x000fe20000000000 */
[----:B------:R2:W-:Y:S01]  /*3ec0*/  UTCQMMA gdesc[UR18], gdesc[UR20], tmem[UR11], tmem[UR36], idesc[UR37], UPT ;  /* 0x00ff2414120075ea */ /* 0x0005e2000b80030b */
[----:B------:R-:W-:Y:S01]  /*3ed0*/  UMOV UR15, 0x40004040 ;  /* 0x40004040000f7882 */ /* 0x000fe20000000000 */
[----:B------:R-:W-:Y:S01]  /*3ee0*/  UMOV UR13, 0x40004040 ;  /* 0x40004040000d7882 */ /* 0x000fe20000000000 */
[----:B------:R-:W-:Y:S01]  /*3ef0*/  UMOV UR9, 0x40004040 ;  /* 0x4000404000097882 */ /* 0x000fe20000000000 */
[----:B------:R2:W-:Y:S01]  /*3f00*/  UTCQMMA gdesc[UR14], gdesc[UR16], tmem[UR11], tmem[UR34], idesc[UR35], UPT ;  /* 0x00ff22100e0075ea */ /* 0x0005e2000b80030b */
[----:B------:R2:W-:Y:S01]  /*3f10*/  UTCQMMA gdesc[UR8], gdesc[UR12], tmem[UR11], tmem[UR32], idesc[UR33], UPT ;  /* 0x00ff200c080075ea */ /* 0x0005e2000b80030b */
[----:B------:R2:W-:Y:S01]  /*3f20*/  UTCBAR.MULTICAST [UR25], URZ, UR27 ;  /* 0x000000ff190073e9 */ /* 0x0005e2000800081b */
[----:B------:R-:W-:Y:S01]  /*3f30*/  UMOV UR10, UR24 ;  /* 0x00000018000a7c82 */ /* 0x000fe20008000000 */
[----:B------:R-:W-:Y:S05]  /*3f40*/  BRA.U UP3, `(.L_x_75) ;  /* 0xfffffffd03507547 */ /* 0x000fea000b83ffff */
.L_x_72:
[----:B--2---:R-:W-:Y:S01]  /*3f50*/  UIADD3 UR4, UPT, UPT, UR30, 0x1, URZ ;  /* 0x000000011e047890 */ /* 0x004fe2000fffe0ff */
[C---:B------:R-:W-:Y:S01]  /*3f60*/  ISETP.NE.AND P0, PT, R10.reuse, 0x2, PT ;  /* 0x000000020a00780c */ /* 0x040fe20003f05270 */
[----:B------:R-:W-:Y:S02]  /*3f70*/  UIADD3 UR5, UPT, UPT, UR31, 0x110, URZ ;  /* 0x000001101f057890 */ /* 0x000fe4000fffe0ff */
[----:B------:R-:W-:Y:S01]  /*3f80*/  UISETP.NE.AND UP0, UPT, UR4, 0x4, UPT ;  /* 0x000000040400788c */ /* 0x000fe2000bf05270 */
[----:B-1----:R-:W-:Y:S02]  /*3f90*/  SEL R0, RZ, 0x1, P0 ;  /* 0x00000001ff007807 */ /* 0x002fe40000000000 */
[----:B------:R-:W-:Y:S01]  /*3fa0*/  SEL R10, R10, RZ, P0 ;  /* 0x000000ff0a0a7207 */ /* 0x000fe20000000000 */
[----:B------:R-:W-:Y:S01]  /*3fb0*/  USEL UR6, URZ, 0x1, UP0 ;  /* 0x00000001ff067887 */ /* 0x000fe20008000000 */
[----:B------:R-:W-:Y:S01]  /*3fc0*/  LOP3.LUT R9, R9, R0, RZ, 0x3c, !PT ;  /* 0x0000000009097212 */ /* 0x000fe200078e3cff */
[----:B------:R-:W-:Y:S01]  /*3fd0*/  USEL UR30, UR4, URZ, UP0 ;  /* 0x000000ff041e7287 */ /* 0x000fe20008000000 */
[----:B------:R1:W-:Y:S03]  /*3fe0*/  UTCBAR [UR5], URZ ;  /* 0x000000ff050073e9 */ /* 0x0003e600080000ff */
[----:B------:R-:W-:Y:S01]  /*3ff0*/  LOP3.LUT R11, R11, UR6, RZ, 0x3c, !PT ;  /* 0x000000060b0b7c12 */ /* 0x000fe2000f8e3cff */
[----:B------:R-:W-:Y:S07]  /*4000*/  @P1 BRA `(.L_x_76) ;  /* 0xfffffff800881947 */ /* 0x000fee000383ffff */
[----:B------:R-:W2:Y:S01]  /*4010*/  S2UR UR8, SR_CgaCtaId ;  /* 0x00000000000879c3 */ /* 0x000ea20000008800 */
[----:B------:R-:W-:Y:S01]  /*4020*/  ELECT P0, URZ, PT ;  /* 0x0000000000ff782f */ /* 0x000fe20003800000 */
[----:B------:R-:W-:Y:S01]  /*4030*/  IMAD.MOV.U32 R0, RZ, RZ, 0x1 ;  /* 0x00000001ff007424 */ /* 0x000fe200078e00ff */
[----:B------:R-:W-:Y:S01]  /*4040*/  UIADD3 UR26, UPT, UPT, UR26, 0x130, URZ ;  /* 0x000001301a1a7890 */ /* 0x000fe2000fffe0ff */
[----:B------:R-:W-:Y:S01]  /*4050*/  SHF.L.U32 R2, R11, 0x1f, RZ ;  /* 0x0000001f0b027819 */ /* 0x000fe200000006ff */
[----:B------:R-:W-:-:S03]  /*4060*/  UMOV UR4, 0x40 ;  /* 0x0000004000047882 */ /* 0x000fc60000000000 */
[----:B------:R-:W-:Y:S01]  /*4070*/  UVIRTCOUNT.DEALLOC.SMPOOL 0x80 ;  /* 0x000000800000784c */ /* 0x000fe20000000000 */
[----:B--2---:R-:W-:Y:S02]  /*4080*/  ULEA UR8, UR8, UR4, 0x18 ;  /* 0x0000000408087291 */ /* 0x004fe4000f8ec0ff */
[----:B------:R-:W-:-:S07]  /*4090*/  ULEA UR4, UR30, UR26, 0x3 ;  /* 0x0000001a1e047291 */ /* 0x000fce000f8e18ff */
[----:B------:R2:W-:Y:S02]  /*40a0*/  @P0 STS.U8 [UR8+0x1c], R0 ;  /* 0x00001c00ff000988 */ /* 0x0005e40008000008 */
[----:B------:R-:W4:Y:S02]  /*40b0*/  SYNCS.PHASECHK.TRANS64.TRYWAIT P0, [UR4], R2 ;  /* 0x00000002ff0075a7 */ /* 0x000f240008001104 */
[----:B--2-4-:R-:W-:Y:S05]  /*40c0*/  @!P0 BRA `(.L_x_77) ;  /* 0x0000003400d88947 */ /* 0x014fea0003800000 */
.L_x_150:
[----:B------:R-:W-:-:S04]  /*40d0*/  UIADD3 UR4, UPT, UPT, UR30, 0x1, URZ ;  /* 0x000000011e047890 */ /* 0x000fc8000fffe0ff */
[----:B------:R-:W-:-:S04]  /*40e0*/  UISETP.NE.AND UP0, UPT, UR4, 0x4, UPT ;  /* 0x000000040400788c */ /* 0x000fc8000bf05270 */
[----:B------:R-:W-:Y:S02]  /*40f0*/  USEL UR6, URZ, 0x1, UP0 ;  /* 0x00000001ff067887 */ /* 0x000fe40008000000 */
[----:B------:R-:W-:-:S04]  /*4100*/  USEL UR4, UR4, URZ, UP0 ;  /* 0x000000ff04047287 */ /* 0x000fc80008000000 */
[----:B-1----:R-:W-:Y:S01]  /*4110*/  ULEA UR5, UR4, UR26, 0x3 ;  /* 0x0000001a04057291 */ /* 0x002fe2000f8e18ff */
[----:B--2---:R-:W-:-:S04]  /*4120*/  LOP3.LUT R2, R11, UR6, RZ, 0x3c, !PT ;  /* 0x000000060b027c12 */ /* 0x004fc8000f8e3cff */
[----:B------:R-:W-:-:S04]  /*4130*/  SHF.L.U32 R3, R2, 0x1f, RZ ;  /* 0x0000001f02037819 */ /* 0x000fc800000006ff */
[----:B------:R-:W1:Y:S02]  /*4140*/  SYNCS.PHASECHK.TRANS64.TRYWAIT P0, [UR5], R3 ;  /* 0x00000003ff0075a7 */ /* 0x000e640008001105 */
[----:B-1----:R-:W-:Y:S05]  /*4150*/  @!P0 BRA `(.L_x_78) ;  /* 0x0000003400cc8947 */ /* 0x002fea0003800000 */
.L_x_152:
        /* <DEDUP_REMOVED lines=9> */
.L_x_154:
[----:B------:R-:W-:-:S04]  /*41f0*/  UIADD3 UR4, UPT, UPT, UR4, 0x1, URZ ;  /* 0x0000000104047890 */ /* 0x000fc8000fffe0ff */
[----:B------:R-:W-:-:S04]  /*4200*/  UISETP.NE.AND UP0, UPT, UR4, 0x4, UPT ;  /* 0x000000040400788c */ /* 0x000fc8000bf05270 */
[----:B------:R-:W-:Y:S02]  /*4210*/  USEL UR5, URZ, 0x1, UP0 ;  /* 0x00000001ff057887 */ /* 0x000fe40008000000 */
[----:B------:R-:W-:-:S04]  /*4220*/  USEL UR4, UR4, URZ, UP0 ;  /* 0x000000ff04047287 */ /* 0x000fc80008000000 */
[----:B------:R-:W-:Y:S01]  /*4230*/  ULEA UR4, UR4, UR26, 0x3 ;  /* 0x0000001a04047291 */ /* 0x000fe2000f8e18ff */
[----:B------:R-:W-:-:S04]  /*4240*/  LOP3.LUT R2, R2, UR5, RZ, 0x3c, !PT ;  /* 0x0000000502027c12 */ /* 0x000fc8000f8e3cff */
[----:B------:R-:W-:-:S04]  /*4250*/  SHF.L.U32 R2, R2, 0x1f, RZ ;  /* 0x0000001f02027819 */ /* 0x000fc800000006ff */
[----:B------:R-:W2:Y:S02]  /*4260*/  SYNCS.PHASECHK.TRANS64.TRYWAIT P0, [UR4], R2 ;  /* 0x00000002ff0075a7 */ /* 0x000ea40008001104 */
[----:B--2---:R-:W-:Y:S05]  /*4270*/  @!P0 BRA `(.L_x_80) ;  /* 0x0000003400b48947 */ /* 0x004fea0003800000 */
.L_x_156:
[----:B------:R-:W-:Y:S01]  /*4280*/  NOP ;  /* 0x0000000000007918 */ /* 0x000fe20000000000 */
[----:B-1----:R-:W1:Y:S01]  /*4290*/  LDS R0, [UR8+0x14] ;  /* 0x00001408ff007984 */ /* 0x002e620008000800 */
[----:B------:R-:W-:Y:S01]  /*42a0*/  ULOP3.LUT UR4, UR42, 0xffff, URZ, 0xc0, !UPT ;  /* 0x0000ffff2a047892 */ /* 0x000fe2000f8ec0ff */
[----:B------:R-:W-:Y:S01]  /*42b0*/  UMOV UR5, 0xffff ;  /* 0x0000ffff00057882 */ /* 0x000fe20000000000 */
[----:B------:R-:W-:Y:S02]  /*42c0*/  UMOV UR6, 0x1 ;  /* 0x0000000100067882 */ /* 0x000fe40000000000 */
[----:B------:R-:W-:-:S04]  /*42d0*/  USHF.R.U32.HI UR4, URZ, 0x5, UR4 ;  /* 0x00000005ff047899 */ /* 0x000fc80008011604 */
[----:B------:R-:W-:Y:S02]  /*42e0*/  USHF.L.U32 UR5, UR5, UR4, URZ ;  /* 0x0000000405057299 */ /* 0x000fe400080006ff */
[----:B------:R-:W-:-:S04]  /*42f0*/  USHF.L.U32 UR4, UR6, UR4, URZ ;  /* 0x0000000406047299 */ /* 0x000fc800080006ff */
[----:B-1----:R-:W-:-:S04]  /*4300*/  LOP3.LUT R0, R0, UR5, RZ, 0xc0, !PT ;  /* 0x0000000500007c12 */ /* 0x002fc8000f8ec0ff */
[----:B------:R-:W-:-:S13]  /*4310*/  ISETP.NE.AND P0, PT, R0, UR5, PT ;  /* 0x0000000500007c0c */ /* 0x000fda000bf05270 */
[----:B------:R-:W-:Y:S05]  /*4320*/  @P0 BRA `(.L_x_81) ;  /* 0x0000000000580947 */ /* 0x000fea0003800000 */
[----:B------:R-:W1:Y:S02]  /*4330*/  LDS R0, [UR8+0x18] ;  /* 0x00001808ff007984 */ /* 0x000e640008000800 */
[----:B-1----:R-:W-:-:S04]  /*4340*/  LOP3.LUT R0, R0, UR4, RZ, 0xc0, !PT ;  /* 0x0000000400007c12 */ /* 0x002fc8000f8ec0ff */
[----:B------:R-:W-:-:S13]  /*4350*/  ISETP.NE.AND P0, PT, R0, UR4, PT ;  /* 0x0000000400007c0c */ /* 0x000fda000bf05270 */
[----:B------:R-:W-:Y:S05]  /*4360*/  @P0 BRA `(.L_x_82) ;  /* 0x00000000003c0947 */ /* 0x000fea0003800000 */
[----:B------:R-:W1:Y:S01]  /*4370*/  S2R R2, SR_LANEID ;  /* 0x0000000000027919 */ /* 0x000e620000000000 */
[----:B------:R-:W-:-:S06]  /*4380*/  ULOP3.LUT UR5, URZ, UR5, URZ, 0x33, !UPT ;  /* 0x00000005ff057292 */ /* 0x000fcc000f8e33ff */
[----:B------:R-:W-:-:S04]  /*4390*/  IMAD.U32 R0, RZ, RZ, UR5 ;  /* 0x00000005ff007e24 */ /* 0x000fc8000f8e00ff */
[----:B------:R2:W4:Y:S02]  /*43a0*/  REDUX UR7, R0 ;  /* 0x00000000000773c4 */ /* 0x0005240000000000 */
[----:B------:R1:W-:Y:S01]  /*43b0*/  UTCATOMSWS.AND URZ, UR5 ;  /* 0x0000000500ff79e3 */ /* 0x0003e20008000000 */
[----:B--2---:R-:W-:Y:S01]  /*43c0*/  LOP3.LUT R0, RZ, UR4, RZ, 0x33, !PT ;  /* 0x00000004ff007c12 */ /* 0x004fe2000f8e33ff */
[----:B------:R-:W-:Y:S02]  /*43d0*/  VOTEU.ANY UR4, UPT, PT ;  /* 0x0000000000047886 */ /* 0x000fe400038e0100 */
[----:B------:R-:W-:Y:S02]  /*43e0*/  UFLO.U32 UR4, UR4 ;  /* 0x00000004000472bd */ /* 0x000fe400080e0000 */
[----:B------:R-:W2:Y:S04]  /*43f0*/  REDUX UR6, R0 ;  /* 0x00000000000673c4 */ /* 0x000ea80000000000 */
[----:B-1----:R-:W-:-:S02]  /*4400*/  ISETP.EQ.U32.AND P0, PT, R2, UR4, PT ;  /* 0x0000000402007c0c */ /* 0x002fc4000bf02070 */
[----:B----4-:R-:W-:-:S11]  /*4410*/  MOV R2, UR7 ;  /* 0x0000000700027c02 */ /* 0x010fd60008000f00 */
[----:B------:R1:W-:Y:S01]  /*4420*/  @P0 ATOMS.AND RZ, [UR8+0x14], R2 ;  /* 0x00001402ffff098c */ /* 0x0003e2000a800008 */
[----:B--2---:R-:W-:-:S05]  /*4430*/  IMAD.U32 R0, RZ, RZ, UR6 ;  /* 0x00000006ff007e24 */ /* 0x004fca000f8e00ff */
[----:B------:R1:W-:Y:S01]  /*4440*/  @P0 ATOMS.AND RZ, [UR8+0x18], R0 ;  /* 0x00001800ffff098c */ /* 0x0003e2000a800008 */
[----:B------:R-:W-:Y:S05]  /*4450*/  BRA `(.L_x_83) ;  /* 0x0000000000147947 */ /* 0x000fea0003800000 */
.L_x_82:
[----:B------:R-:W-:Y:S02]  /*4460*/  MOV R2, 0x4480 ;  /* 0x0000448000027802 */ /* 0x000fe40000000f00 */
[----:B---3-5:R-:W-:Y:S05]  /*4470*/  CALL.REL.NOINC `($__internal_0_$__cuda_sm10x_tcgen05_guardrail_trap_col_being_dealloced_not_returned_by_alloc) ;  /* 0x0000003400d07944 */ /* 0x028fea0003c00000 */
[----:B------:R-:W-:Y:S05]  /*4480*/  BRA `(.L_x_83) ;  /* 0x0000000000087947 */ /* 0x000fea0003800000 */
.L_x_81:
[----:B------:R-:W-:Y:S02]  /*4490*/  MOV R2, 0x44b0 ;  /* 0x000044b000027802 */ /* 0x000fe40000000f00 */
[----:B---3-5:R-:W-:Y:S05]  /*44a0*/  CALL.REL.NOINC `($__internal_2_$__cuda_sm10x_tcgen05_guardrail_trap_unallocated_columns_being_dealloced) ;  /* 0x0000003400dc7944 */ /* 0x028fea0003c00000 */
.L_x_83:
[----:B------:R-:W-:Y:S01]  /*44b0*/  NOP ;  /* 0x0000000000007918 */ /* 0x000fe20000000000 */
[----:B------:R-:W-:Y:S05]  /*44c0*/  EXIT ;  /* 0x000000000000794d */ /* 0x000fea0003800000 */
.L_x_65:
[----:B------:R-:W-:-:S09]  /*44d0*/  UISETP.NE.OR UP0, UPT, UR18, 0x3, !UP3 ;  /* 0x000000031200788c */ /* 0x000fd2000df05670 */
[----:B------:R-:W-:Y:S05]  /*44e0*/  BRA.U UP0, `(.L_x_84) ;  /* 0x0000000d00347547 */ /* 0x000fea000b800000 */
[----:B------:R-:W2:Y:S01]  /*44f0*/  LDCU.64 UR4, c[0x0][0x888] ;  /* 0x00011100ff0477ac */ /* 0x000ea20008000a00 */
[----:B------:R-:W3:Y:S01]  /*4500*/  LDC.64 R12, c[0x0][0x348] ;  /* 0x0000d200ff0c7b82 */ /* 0x000ee20000000a00 */
[----:B------:R-:W-:Y:S02]  /*4510*/  HFMA2 R9, -RZ, RZ, 0, 0 ;  /* 0x00000000ff097431 */ /* 0x000fe400000001ff */
[----:B------:R-:W-:Y:S01]  /*4520*/  IMAD.MOV.U32 R11, RZ, RZ, 0x1 ;  /* 0x00000001ff0b7424 */ /* 0x000fe200078e00ff */
[----:B------:R-:W4:Y:S01]  /*4530*/  LDCU UR33, c[0x0][0x370] ;  /* 0x00006e00ff2177ac */ /* 0x000f220008000800 */
[----:B------:R-:W-:Y:S01]  /*4540*/  IMAD.MOV.U32 R10, RZ, RZ, RZ ;  /* 0x000000ffff0a7224 */ /* 0x000fe200078e00ff */
[----:B------:R-:W-:Y:S01]  /*4550*/  MOV R8, 0x1000 ;  /* 0x0000100000087802 */ /* 0x000fe20000000f00 */
[----:B------:R-:W4:Y:S01]  /*4560*/  LDCU.128 UR28, c[0x0][0xb10] ;  /* 0x00016200ff1c77ac */ /* 0x000f220008000c00 */
[----:B------:R-:W1:Y:S01]  /*4570*/  LDCU UR32, c[0x0][0x374] ;  /* 0x00006e80ff2077ac */ /* 0x000e620008000800 */
[----:B------:R-:W1:Y:S01]  /*4580*/  LDCU.64 UR26, c[0x0][0x890] ;  /* 0x00011200ff1a77ac */ /* 0x000e620008000a00 */
[----:B--2---:R-:W-:Y:S01]  /*4590*/  UISETP.NE.U32.AND UP0, UPT, UR4, URZ, UPT ;  /* 0x000000ff0400728c */ /* 0x004fe2000bf05070 */
[----:B------:R-:W2:Y:S01]  /*45a0*/  LDCU UR16, c[0x0][0xb0c] ;  /* 0x00016180ff1077ac */ /* 0x000ea20008000800 */
[----:B------:R-:W3:Y:S01]  /*45b0*/  LDCU UR38, c[0x0][0xb20] ;  /* 0x00016400ff2677ac */ /* 0x000ee20008000800 */
[----:B------:R-:W3:Y:S01]  /*45c0*/  LDCU UR4, c[0x0][0xb30] ;  /* 0x00016600ff0477ac */ /* 0x000ee20008000800 */
[----:B------:R-:W-:Y:S01]  /*45d0*/  UMOV UR17, 0x400 ;  /* 0x0000040000117882 */ /* 0x000fe20000000000 */
[----:B----4-:R-:W-:-:S02]  /*45e0*/  UIMAD.WIDE.U32 UR6, UR33, UR28, URZ ;  /* 0x0000001c210672a5 */ /* 0x010fc4000f8e00ff */
[----:B-1----:R-:W-:Y:S02]  /*45f0*/  UIMAD.WIDE.U32 UR8, UR32, UR31, URZ ;  /* 0x0000001f200872a5 */ /* 0x002fe4000f8e00ff */
[----:B------:R-:W-:Y:S02]  /*4600*/  ULEA UR17, UR52, UR17, 0x18 ;  /* 0x0000001134117291 */ /* 0x000fe4000f8ec0ff */
[----:B------:R-:W-:Y:S02]  /*4610*/  UISETP.NE.AND.EX UP5, UPT, UR5, URZ, UPT, UP0 ;  /* 0x000000ff0500728c */ /* 0x000fe4000bfa5300 */
[----:B------:R-:W-:Y:S02]  /*4620*/  UISETP.NE.U32.AND UP6, UPT, UR26, URZ, UPT ;  /* 0x000000ff1a00728c */ /* 0x000fe4000bfc5070 */
[----:B------:R-:W-:Y:S02]  /*4630*/  UIADD3 UR5, UPT, UPT, UR17, 0xd0, URZ ;  /* 0x000000d011057890 */ /* 0x000fe4000fffe0ff */
[----:B------:R-:W-:Y:S01]  /*4640*/  UISETP.NE.AND UP0, UPT, UR42, 0x1, UPT ;  /* 0x000000012a00788c */ /* 0x000fe2000bf05270 */
[----:B------:R-:W-:Y:S01]  /*4650*/  UMOV UR35, UR7 ;  /* 0x0000000700237c82 */ /* 0x000fe20008000000 */
[----:B------:R-:W-:Y:S01]  /*4660*/  UMOV UR34, UR9 ;  /* 0x0000000900227c82 */ /* 0x000fe20008000000 */
[----:B------:R-:W-:-:S02]  /*4670*/  USEL UR37, URZ, 0x1, UP4 ;  /* 0x00000001ff257887 */ /* 0x000fc4000a000000 */
[----:B--2---:R-:W-:Y:S02]  /*4680*/  UISETP.NE.AND UP0, UPT, UR16, 0x1, UPT ;  /* 0x000000011000788c */ /* 0x004fe4000bf05270 */
[----:B------:R-:W-:Y:S02]  /*4690*/  UPLOP3.LUT UP4, UPT, UPT, UPT, UPT, 0x40, 0x4 ;  /* 0x000000000004789c */ /* 0x000fe40003f8e870 */
[----:B------:R-:W-:Y:S01]  /*46a0*/  UISETP.GE.AND UP2, UPT, UR42, 0x1, UPT ;  /* 0x000000012a00788c */ /* 0x000fe2000bf46270 */
[----:B------:R-:W1:Y:S01]  /*46b0*/  LDCU.64 UR14, c[0x0][0xb28] ;  /* 0x00016500ff0e77ac */ /* 0x000e620008000a00 */
[----:B------:R-:W-:Y:S02]  /*46c0*/  UISETP.NE.AND.EX UP6, UPT, UR27, URZ, UPT, UP6 ;  /* 0x000000ff1b00728c */ /* 0x000fe4000bfc5360 */
[----:B------:R-:W-:Y:S02]  /*46d0*/  UPRMT UR52, UR52, 0x654, UR5 ;  /* 0x0000065434347896 */ /* 0x000fe40008000005 */
[----:B------:R-:W-:-:S02]  /*46e0*/  USHF.R.U32.HI UR35, URZ, UR29, UR35 ;  /* 0x0000001dff237299 */ /* 0x000fc40008011623 */
[----:B---3--:R-:W-:Y:S02]  /*46f0*/  USHF.R.U32.HI UR34, URZ, UR38, UR34 ;  /* 0x00000026ff227299 */ /* 0x008fe40008011622 */
[----:B------:R-:W-:Y:S02]  /*4700*/  UISETP.NE.AND UP0, UPT, UR30, 0x1, UPT ;  /* 0x000000011e00788c */ /* 0x000fe4000bf05270 */
[----:B------:R-:W-:-:S11]  /*4710*/  UISETP.NE.AND UP3, UPT, UR4, 0x1, UPT ;  /* 0x000000010400788c */ /* 0x000fd6000bf65270 */
.L_x_92:
[C---:B------:R-:W-:Y:S02]  /*4720*/  LEA R3, R10.reuse, UR17, 0x3 ;  /* 0x000000110a037c11 */ /* 0x040fe4000f8e18ff */
[----:B------:R-:W-:Y:S02]  /*4730*/  SHF.L.U32 R0, R9, 0x1f, RZ ;  /* 0x0000001f09007819 */ /* 0x000fe400000006ff */
[----:B------:R-:W-:Y:S02]  /*4740*/  LEA R4, R10, UR17, 0x4 ;  /* 0x000000110a047c11 */ /* 0x000fe4000f8e20ff */
[----:B--2---:R-:W2:Y:S02]  /*4750*/  SYNCS.PHASECHK.TRANS64.TRYWAIT P0, [R3+URZ+0xf0], R0 ;  /* 0x0000f000030075a7 */ /* 0x004ea400080011ff */
[----:B--2---:R-:W-:Y:S05]  /*4760*/  @!P0 BRA `(.L_x_85) ;  /* 0x0000003000908947 */ /* 0x004fea0003800000 */
.L_x_157:
[----:B------:R-:W3:Y:S01]  /*4770*/  LDS.128 R4, [R4+0x180] ;  /* 0x0001800004047984 */ /* 0x000ee20000000c00 */
[----:B------:R-:W-:Y:S01]  /*4780*/  UISETP.GE.AND UP0, UPT, UR42, 0x1, UPT ;  /* 0x000000012a00788c */ /* 0x000fe2000bf06270 */
[----:B------:R-:W-:Y:S01]  /*4790*/  @!PT LDS RZ, [RZ] ;  /* 0x00000000fffff984 */ /* 0x000fe20000000800 */
[----:B------:R-:W-:Y:S01]  /*47a0*/  @!PT LDS RZ, [RZ] ;  /* 0x00000000fffff984 */ /* 0x000fe20000000800 */
[----:B------:R-:W-:Y:S01]  /*47b0*/  @!PT LDS RZ, [RZ] ;  /* 0x00000000fffff984 */ /* 0x000fe20000000800 */
[----:B------:R-:W-:Y:S01]  /*47c0*/  @!PT LDS RZ, [RZ] ;  /* 0x00000000fffff984 */ /* 0x000fe20000000800 */
[----:B------:R4:W-:Y:S06]  /*47d0*/  MEMBAR.ALL.CTA ;  /* 0x0000000000007992 */ /* 0x0009ec0000008000 */
[----:B----4-:R-:W4:Y:S01]  /*47e0*/  FENCE.VIEW.ASYNC.S ;  /* 0x00000000000073c6 */ /* 0x010f220000000000 */
[----:B---3--:R-:W-:Y:S11]  /*47f0*/  LOP3.LUT P0, RZ, R6, 0x1, RZ, 0xc0, !PT ;  /* 0x0000000106ff7812 */ /* 0x008ff6000780c0ff */
[----:B------:R-:W-:Y:S02]  /*4800*/  @!UPT UIADD3 URZ, UPT, UPT, URZ, URZ, URZ ;  /* 0x000000fffffff290 */ /* 0x000fe4000fffe0ff */
[----:B----4-:R-:W-:Y:S01]  /*4810*/  VOTEU.ANY UP2, P0 ;  /* 0x0000000000ff7886 */ /* 0x010fe20000040100 */
[----:B------:R-:W-:Y:S11]  /*4820*/  PLOP3.LUT P0, PT, PT, PT, UP2, 0x80, 0x8 ;  /* 0x000000000008781c */ /* 0x000ff60003f0f028 */
[----:B------:R-:W-:Y:S02]  /*4830*/  @!UPT UIADD3 URZ, UPT, UPT, URZ, URZ, URZ ;  /* 0x000000fffffff290 */ /* 0x000fe4000fffe0ff */
[----:B--2---:R-:W-:Y:S02]  /*4840*/  @P0 SHF.R.U32.HI R0, RZ, 0x10, R5 ;  /* 0x00000010ff000819 */ /* 0x004fe40000011605 */
[----:B------:R-:W-:Y:S02]  /*4850*/  @P0 MOV R2, R4 ;  /* 0x0000000400020202 */ /* 0x000fe40000000f00 */
[----:B------:R-:W-:Y:S01]  /*4860*/  @P0 R2UR UR4, R0 ;  /* 0x00000000000402ca */ /* 0x000fe200000e0000 */
[----:B------:R-:W-:Y:S01]  /*4870*/  VIADD R0, R3, 0x100 ;  /* 0x0000010003007836 */ /* 0x000fe20000000000 */
[----:B------:R-:W-:Y:S02]  /*4880*/  @P0 LOP3.LUT R4, R5, 0xffff, RZ, 0xc0, !PT ;  /* 0x0000ffff05040812 */ /* 0x000fe400078ec0ff */
[----:B------:R-:W-:Y:S02]  /*4890*/  @P0 R2UR UR6, R2 ;  /* 0x00000000020602ca */ /* 0x000fe400000e0000 */
[----:B------:R-:W-:Y:S02]  /*48a0*/  PRMT R0, RZ, 0x654, R0 ;  /* 0x00000654ff007816 */ /* 0x000fe40000000000 */
[----:B------:R-:W-:Y:S02]  /*48b0*/  @P0 R2UR UR5, R4 ;  /* 0x00000000040502ca */ /* 0x000fe400000e0000 */
[----:B------:R2:W-:Y:S03]  /*48c0*/  SYNCS.ARRIVE.TRANS64.RED.A1T0 RZ, [R0+URZ], RZ ;  /* 0x000000ff00ff79a7 */ /* 0x0005e600081004ff */
[----:B------:R-:W-:Y:S04]  /*48d0*/  @UP2 UMOV UR25, UR4 ;  /* 0x0000000400192c82 */ /* 0x000fe80008000000 */
[----:B------:R-:W-:Y:S04]  /*48e0*/  @UP2 UMOV UR13, UR6 ;  /* 0x00000006000d2c82 */ /* 0x000fe80008000000 */
[----:B------:R-:W-:Y:S01]  /*48f0*/  @UP2 UMOV UR7, UR5 ;  /* 0x0000000500072c82 */ /* 0x000fe20008000000 */
[----:B------:R-:W-:Y:S05]  /*4900*/  BRA.U !UP0, `(.L_x_86) ;  /* 0x0000000108c07547 */ /* 0x000fea000b800000 */
[----:B------:R-:W-:Y:S02]  /*4910*/  UIMAD.WIDE.U32 UR10, UR7, UR31, URZ ;  /* 0x0000001f070a72a5 */ /* 0x000fe4000f8e00ff */
[----:B------:R-:W-:Y:S02]  /*4920*/  UP2UR UR12, UPR, URZ, 0x4 ;  /* 0x00000004ff0c7883 */ /* 0x000fe40008000000 */
[----:B------:R-:W-:Y:S02]  /*4930*/  UISETP.NE.AND UP2, UPT, UR30, 0x1, UPT ;  /* 0x000000011e00788c */ /* 0x000fe4000bf45270 */
[----:B------:R-:W-:Y:S02]  /*4940*/  UIMAD.WIDE.U32 UR18, UR13, UR28, URZ ;  /* 0x0000001c0d1272a5 */ /* 0x000fe4000f8e00ff */
[----:B------:R-:W-:Y:S02]  /*4950*/  USEL UR4, UR32, UR34, !UP2 ;  /* 0x0000002220047287 */ /* 0x000fe4000d000000 */
[----:B------:R-:W-:Y:S02]  /*4960*/  UISETP.NE.AND UP0, UPT, UR16, 0x1, UPT ;  /* 0x000000011000788c */ /* 0x000fe4000bf05270 */
[----:B------:R-:W-:Y:S02]  /*4970*/  UP2UR UR24, UPR, URZ, 0x2 ;  /* 0x00000002ff187883 */ /* 0x000fe40008000000 */
[----:B------:R-:W-:Y:S02]  /*4980*/  UISETP.NE.AND UP1, UPT, UR42, 0x1, UPT ;  /* 0x000000012a00788c */ /* 0x000fe4000bf25270 */
[----:B-1----:R-:W-:Y:S02]  /*4990*/  UIMAD.WIDE.U32 UR20, UR4, UR14, URZ ;  /* 0x0000000e041472a5 */ /* 0x002fe4000f8e00ff */
[----:B------:R-:W-:Y:S01]  /*49a0*/  USEL UR8, UR33, UR35, !UP0 ;  /* 0x0000002321087287 */ /* 0x000fe2000c000000 */
[----:B------:R-:W-:Y:S02]  /*49b0*/  UMOV UR5, UR11 ;  /* 0x0000000b00057c82 */ /* 0x000fe40008000000 */
[----:B------:R-:W-:Y:S02]  /*49c0*/  USHF.R.U32.HI UR6, URZ, UR38, UR5 ;  /* 0x00000026ff067299 */ /* 0x000fe40008011605 */
[----:B------:R-:W-:Y:S02]  /*49d0*/  UIMAD.WIDE.U32 UR22, UR8, UR14, URZ ;  /* 0x0000000e081672a5 */ /* 0x000fe4000f8e00ff */
[----:B------:R-:W-:Y:S02]  /*49e0*/  USEL UR6, UR7, UR6, !UP2 ;  /* 0x0000000607067287 */ /* 0x000fe4000d000000 */
[----:B------:R-:W-:Y:S02]  /*49f0*/  UISETP.NE.AND UP2, UPT, UR12, URZ, UPT ;  /* 0x000000ff0c00728c */ /* 0x000fe4000bf45270 */
[----:B------:R-:W-:Y:S01]  /*4a00*/  UIMAD.WIDE.U32 UR10, UR6, UR14, URZ ;  /* 0x0000000e060a72a5 */ /* 0x000fe2000f8e00ff */
[----:B------:R-:W-:Y:S02]  /*4a10*/  UMOV UR5, UR19 ;  /* 0x0000001300057c82 */ /* 0x000fe40008000000 */
[----:B------:R-:W-:Y:S03]  /*4a20*/  USHF.R.U32.HI UR9, URZ, UR29, UR5 ;  /* 0x0000001dff097299 */ /* 0x000fe60008011605 */
[----:B------:R-:W-:Y:S02]  /*4a30*/  UMOV UR5, UR21 ;  /* 0x0000001500057c82 */ /* 0x000fe40008000000 */
[----:B------:R-:W-:Y:S03]  /*4a40*/  @UP1 USHF.R.U32.HI UR4, URZ, UR15, UR5 ;  /* 0x0000000fff041299 */ /* 0x000fe60008011605 */
[----:B------:R-:W-:Y:S01]  /*4a50*/  UMOV UR5, UR23 ;  /* 0x0000001700057c82 */ /* 0x000fe20008000000 */
[----:B------:R-:W-:Y:S02]  /*4a60*/  UIMAD UR4, UR42, UR4, URZ ;  /* 0x000000042a0472a4 */ /* 0x000fe4000f8e02ff */
[----:B------:R-:W-:Y:S02]  /*4a70*/  @UP1 USHF.R.U32.HI UR8, URZ, UR15, UR5 ;  /* 0x0000000fff081299 */ /* 0x000fe40008011605 */
[----:B------:R-:W-:Y:S02]  /*4a80*/  USEL UR5, UR13, UR9, !UP0 ;  /* 0x000000090d057287 */ /* 0x000fe4000c000000 */
[----:B------:R-:W-:Y:S02]  /*4a90*/  UIMAD UR9, UR42, UR8, URZ ;  /* 0x000000082a0972a4 */ /* 0x000fe4000f8e02ff */
[----:B------:R-:W-:Y:S03]  /*4aa0*/  UISETP.GE.AND UP0, UPT, UR6, UR4, UPT ;  /* 0x000000040600728c */ /* 0x000fe6000bf06270 */
[----:B------:R-:W-:Y:S01]  /*4ab0*/  UMOV UR4, UR11 ;  /* 0x0000000b00047c82 */ /* 0x000fe20008000000 */
[----:B------:R-:W-:Y:S02]  /*4ac0*/  UISETP.GE.OR UP0, UPT, UR5, UR9, UP0 ;  /* 0x000000090500728c */ /* 0x000fe40008706670 */
[----:B------:R-:W-:Y:S02]  /*4ad0*/  USHF.R.U32.HI UR4, URZ, UR15, UR4 ;  /* 0x0000000fff047299 */ /* 0x000fe40008011604 */
[----:B------:R-:W-:Y:S02]  /*4ae0*/  UIMAD.WIDE.U32 UR10, UR5, UR14, URZ ;  /* 0x0000000e050a72a5 */ /* 0x000fe4000f8e00ff */
[----:B------:R-:W-:Y:S04]  /*4af0*/  USEL UR12, UR6, UR4, !UP1 ;  /* 0x00000004060c7287 */ /* 0x000fe8000c800000 */
[----:B------:R-:W-:Y:S01]  /*4b00*/  UIADD3 UR9, UPT, UPT, -UR12, URZ, URZ ;  /* 0x000000ff0c097290 */ /* 0x000fe2000fffe1ff */
[----:B------:R-:W-:Y:S02]  /*4b10*/  @!UP0 UMOV UR4, UR11 ;  /* 0x0000000b00048c82 */ /* 0x000fe40008000000 */
[----:B------:R-:W-:Y:S02]  /*4b20*/  @!UP0 USHF.R.U32.HI UR4, URZ, UR15, UR4 ;  /* 0x0000000fff048299 */ /* 0x000fe40008011604 */
[----:B------:R-:W-:Y:S02]  /*4b30*/  UIMAD UR9, UR42, UR9, UR6 ;  /* 0x000000092a0972a4 */ /* 0x000fe4000f8e0206 */
[----:B------:R-:W-:Y:S02]  /*4b40*/  @!UP0 USEL UR4, UR5, UR4, !UP1 ;  /* 0x0000000405048287 */ /* 0x000fe4000c800000 */
[----:B------:R-:W-:Y:S02]  /*4b50*/  UISETP.NE.AND UP1, UPT, UR24, URZ, UPT ;  /* 0x000000ff1800728c */ /* 0x000fe4000bf25270 */
[----:B------:R-:W-:Y:S02]  /*4b60*/  @!UP0 UIMAD UR9, UR8, UR9, UR4 ;  /* 0x00000009080982a4 */ /* 0x000fe4000f8e0204 */
[----:B------:R-:W-:Y:S02]  /*4b70*/  @!UP0 UIADD3 UR10, UPT, UPT, UR12, -UR4, URZ ;  /* 0x800000040c0a8290 */ /* 0x000fe4000fffe0ff */
[----:B------:R-:W-:Y:S02]  /*4b80*/  UIADD3 UR4, UPT, UPT, -UR5, URZ, URZ ;  /* 0x000000ff05047290 */ /* 0x000fe4000fffe1ff */
[----:B------:R-:W-:Y:S02]  /*4b90*/  UIADD3 UR8, UPT, UPT, -UR6, URZ, URZ ;  /* 0x000000ff06087290 */ /* 0x000fe4000fffe1ff */
[----:B------:R-:W-:Y:S02]  /*4ba0*/  @!UP0 UIMAD UR6, UR10, UR42, UR5 ;  /* 0x0000002a0a0682a4 */ /* 0x000fe4000f8e0205 */
[----:B------:R-:W-:Y:S02]  /*4bb0*/  UIMAD UR13, UR16, UR4, UR13 ;  /* 0x00000004100d72a4 */ /* 0x000fe4000f8e020d */
[----:B------:R-:W-:Y:S01]  /*4bc0*/  UIMAD UR7, UR30, UR8, UR7 ;  /* 0x000000081e0772a4 */ /* 0x000fe2000f8e0207 */
[----:B------:R-:W-:Y:S02]  /*4bd0*/  @!UP0 UMOV UR5, UR9 ;  /* 0x0000000900058c82 */ /* 0x000fe40008000000 */
[----:B------:R-:W-:Y:S02]  /*4be0*/  UIMAD UR13, UR5, UR16, UR13 ;  /* 0x00000010050d72a4 */ /* 0x000fe4000f8e020d */
[----:B------:R-:W-:Y:S11]  /*4bf0*/  UIMAD UR7, UR6, UR30, UR7 ;  /* 0x0000001e060772a4 */ /* 0x000ff6000f8e0207 */
[----:B------:R-:W-:Y:S01]  /*4c00*/  @!UPT UIADD3 URZ, UPT, UPT, URZ, URZ, URZ ;  /* 0x000000fffffff290 */ /* 0x000fe2000fffe0ff */
.L_x_86:
[----:B------:R-:W3:Y:S01]  /*4c10*/  @!UP3 LDCU.128 UR20, c[0x0][0xb10] ;  /* 0x00016200ff14b7ac */ /* 0x000ee20008000c00 */
[----:B------:R-:W-:Y:S02]  /*4c20*/  ISETP.NE.U32.AND P0, PT, RZ, UR26, PT ;  /* 0x0000001aff007c0c */ /* 0x000fe4000bf05070 */
[----:B------:R-:W-:Y:S02]  /*4c30*/  SHF.L.U32 R2, R11, 0x1f, RZ ;  /* 0x0000001f0b027819 */ /* 0x000fe400000006ff */
[----:B------:R-:W-:Y:S01]  /*4c40*/  ISETP.NE.AND.EX P0, PT, RZ, UR27, PT, P0 ;  /* 0x0000001bff007c0c */ /* 0x000fe2000bf05300 */
[----:B------:R-:W4:Y:S01]  /*4c50*/  @!UP3 LDCU UR5, c[0x0][0xb0c] ;  /* 0x00016180ff05b7ac */ /* 0x000f220008000800 */
[----:B---3--:R-:W-:Y:S07]  /*4c60*/  UIMAD.WIDE.U32 UR8, UR13, UR20, URZ ;  /* 0x000000140d0872a5 */ /* 0x008fee000f8e00ff */
[----:B------:R-:W-:Y:S01]  /*4c70*/  @!UP3 UMOV UR4, UR9 ;  /* 0x000000090004bc82 */ /* 0x000fe20008000000 */
[----:B----4-:R-:W-:Y:S02]  /*4c80*/  @!UP3 UISETP.NE.AND UP0, UPT, UR5, 0x1, UPT ;  /* 0x000000010500b88c */ /* 0x010fe4000bf05270 */
[----:B------:R-:W-:Y:S02]  /*4c90*/  @!UP3 USHF.R.U32.HI UR4, URZ, UR21, UR4 ;  /* 0x00000015ff04b299 */ /* 0x000fe40008011604 */
[----:B------:R-:W-:Y:S02]  /*4ca0*/  UIMAD.WIDE.U32 UR8, UR7, UR23, URZ ;  /* 0x00000017070872a5 */ /* 0x000fe4000f8e00ff */
[----:B------:R-:W-:Y:S02]  /*4cb0*/  @!UP3 USEL UR10, UR13, UR4, !UP0 ;  /* 0x000000040d0ab287 */ /* 0x000fe4000c000000 */
[----:B------:R-:W-:Y:S03]  /*4cc0*/  @!UP3 UISETP.NE.AND UP0, UPT, UR22, 0x1, UPT ;  /* 0x000000011600b88c */ /* 0x000fe6000bf05270 */
[----:B------:R-:W-:Y:S02]  /*4cd0*/  @!UP3 UMOV UR6, UR9 ;  /* 0x000000090006bc82 */ /* 0x000fe40008000000 */
[----:B------:R-:W3:Y:S02]  /*4ce0*/  @!UP3 LDCU UR4, c[0x0][0xb20] ;  /* 0x00016400ff04b7ac */ /* 0x000ee40008000800 */
[----:B---3--:R-:W-:Y:S04]  /*4cf0*/  @!UP3 USHF.R.U32.HI UR6, URZ, UR4, UR6 ;  /* 0x00000004ff06b299 */ /* 0x008fe80008011606 */
[----:B------:R-:W-:Y:S04]  /*4d00*/  @!UP3 USEL UR6, UR7, UR6, !UP0 ;  /* 0x000000060706b287 */ /* 0x000fe8000c000000 */
[----:B------:R-:W-:Y:S02]  /*4d10*/  @!UP3 UIADD3 UR4, UPT, UPT, -UR10, UR6, URZ ;  /* 0x000000060a04b290 */ /* 0x000fe4000fffe1ff */
[----:B------:R-:W-:Y:S02]  /*4d20*/  @!UP3 UIADD3 UR6, UPT, UPT, UR10, -UR6, URZ ;  /* 0x800000060a06b290 */ /* 0x000fe4000fffe0ff */
[----:B------:R-:W-:Y:S02]  /*4d30*/  @!UP3 UIMAD UR13, UR4, UR5, UR13 ;  /* 0x00000005040db2a4 */ /* 0x000fe4000f8e020d */
[----:B------:R-:W-:Y:S01]  /*4d40*/  @!UP3 UIMAD UR7, UR6, UR22, UR7 ;  /* 0x000000160607b2a4 */ /* 0x000fe2000f8e0207 */
[----:B------:R-:W-:Y:S11]  /*4d50*/  BRA.U UP4, `(.L_x_87) ;  /* 0x0000000104107547 */ /* 0x000ff6000b800000 */
[----:B------:R-:W-:Y:S04]  /*4d60*/  MOV R3, UR37 ;  /* 0x0000002500037c02 */ /* 0x000fe80008000f00 */
[----:B------:R-:W-:Y:S04]  /*4d70*/  SHF.L.U32 R3, R3, 0x1f, RZ ;  /* 0x0000001f03037819 */ /* 0x000fe800000006ff */
[----:B------:R-:W3:Y:S02]  /*4d80*/  SYNCS.PHASECHK.TRANS64.TRYWAIT P1, [UR17+0xe8], R3 ;  /* 0x0000e803ff0075a7 */ /* 0x000ee40008021111 */
[----:B---3--:R-:W-:Y:S05]  /*4d90*/  @!P1 BRA `(.L_x_88) ;  /* 0x0000002c00189947 */ /* 0x008fea0003800000 */
.L_x_87:
[----:B------:R-:W-:Y:S05]  /*4da0*/  BRA.U !UP6, `(.L_x_89) ;  /* 0x000000010e387547 */ /* 0x000fea000b800000 */
[----:B------:R-:W-:Y:S01]  /*4db0*/  UPLOP3.LUT UP1, UPT, UPT, UPT, UP5, 0x80, 0x8 ;  /* 0x000000000008789c */ /* 0x000fe20003f2f050 */
[----:B--2---:R-:W-:Y:S01]  /*4dc0*/  HFMA2 R0, -RZ, RZ, 0, 5.9604644775390625e-08 ;  /* 0x00000001ff007431 */ /* 0x004fe200000001ff */
[----:B------:R-:W2:Y:S01]  /*4dd0*/  LDCU.64 UR8, c[0x0][0x358] ;  /* 0x00006b00ff0877ac */ /* 0x000ea20008000a00 */
[----:B------:R-:W-:Y:S03]  /*4de0*/  IMAD.MOV.U32 R79, RZ, RZ, 0x1 ;  /* 0x00000001ff4f7424 */ /* 0x000fe600078e00ff */
[----:B------:R-:W-:Y:S05]  /*4df0*/  PLOP3.LUT P1, PT, PT, PT, UP1, 0x80, 0x8 ;  /* 0x000000000008781c */ /* 0x000fea0003f2f018 */
[----:B------:R-:W3:Y:S01]  /*4e00*/  @UP1 LDCU.64 UR4, c[0x0][0x888] ;  /* 0x00011100ff0417ac */ /* 0x000ee20008000a00 */
[----:B------:R-:W-:Y:S07]  /*4e10*/  @UP1 UIMAD UR6, UR36, UR26, URZ ;  /* 0x0000001a240612a4 */ /* 0x000fee000f8e02ff */
[----:B------:R-:W-:Y:S01]  /*4e20*/  @!P1 PRMT R79, R0, 0x7610, R79 ;  /* 0x00007610004f9816 */ /* 0x000fe2000000004f */
[----:B---3--:R-:W-:Y:S06]  /*4e30*/  @UP1 UIMAD.WIDE UR4, UR6, 0x4, UR4 ;  /* 0x00000004060418a5 */ /* 0x008fec000f8e0204 */
[----:B------:R-:W-:Y:S01]  /*4e40*/  IMAD.U32 R4, RZ, RZ, UR4 ;  /* 0x00000004ff047e24 */ /* 0x000fe2000f8e00ff */
[----:B------:R-:W-:Y:S04]  /*4e50*/  MOV R5, UR5 ;  /* 0x0000000500057c02 */ /* 0x000fe80008000f00 */
[----:B------:R-:W3:Y:S01]  /*4e60*/  @!UP1 LDCU UR4, c[0x0][0x880] ;  /* 0x00011000ff0497ac */ /* 0x000ee20008000800 */
[----:B--2--5:R4:W5:Y:S02]  /*4e70*/  @P1 LDG.E R39, desc[UR8][R4.64] ;  /* 0x0000000804271981 */ /* 0x024964000c1e1900 */
[----:B---34-:R-:W-:Y:S07]  /*4e80*/  @!P1 IMAD.U32 R39, RZ, RZ, UR4 ;  /* 0x00000004ff279e24 */ /* 0x018fee000f8e00ff */
.L_x_89:
[----:B-----5:R-:W-:Y:S01]  /*4e90*/  @!P0 FSETP.EQ.AND P2, PT, R39, RZ, PT ;  /* 0x000000ff2700820b */ /* 0x020fe20003f42000 */
[----:B------:R-:W-:Y:S01]  /*4ea0*/  @!UPT UIADD3 URZ, UPT, UPT, URZ, URZ, URZ ;  /* 0x000000fffffff290 */ /* 0x000fe2000fffe0ff */
[----:B------:R-:W-:Y:S11]  /*4eb0*/  @!P0 BRA `(.L_x_90) ;  /* 0x0000000000148947 */ /* 0x000ff60003800000 */
[----:B------:R-:W-:Y:S02]  /*4ec0*/  LOP3.LUT P0, RZ, R79, 0xff, RZ, 0xc0, !PT ;  /* 0x000000ff4fff7812 */ /* 0x000fe4000780c0ff */
[----:B------:R-:W-:Y:S04]  /*4ed0*/  PLOP3.LUT P2, PT, PT, PT, UP1, 0x80, 0x8 ;  /* 0x000000000008781c */ /* 0x000fe80003f4f018 */
[----:B------:R-:W-:Y:S07]  /*4ee0*/  PLOP3.LUT P2, PT, P2, PT, PT, 0x8, 0x80 ;  /* 0x000000000080781c */ /* 0x000fee000174e170 */
[----:B------:R-:W-:Y:S11]  /*4ef0*/  @P0 FSETP.EQ.AND P2, PT, R39, RZ, PT ;  /* 0x000000ff2700020b */ /* 0x000ff60003f42000 */
[----:B------:R-:W-:Y:S02]  /*4f00*/  @!UPT UIADD3 URZ, UPT, UPT, URZ, URZ, URZ ;  /* 0x000000fffffff290 */ /* 0x000fe4000fffe0ff */
.L_x_90:
[----:B------:R-:W3:Y:S01]  /*4f10*/  SYNCS.PHASECHK.TRANS64.TRYWAIT P0, [UR17+0xd8], R2 ;  /* 0x0000d802ff0075a7 */ /* 0x000ee20008001111 */
[----:B------:R-:W-:Y:S02]  /*4f20*/  ELECT P1, URZ, PT ;  /* 0x0000000000ff782f */ /* 0x000fe40003820000 */
[----:B------:R-:W-:Y:S01]  /*4f30*/  IADD3 R10, PT, PT, R10, 0x1, RZ ;  /* 0x000000010a0a7810 */ /* 0x000fe20007ffe0ff */
[----:B---3--:R-:W-:Y:S10]  /*4f40*/  @!P0 BRA `(.L_x_91) ;  /* 0x0000002800c48947 */ /* 0x008ff40003800000 */
.L_x_160:
[----:B------:R-:W-:Y:S01]  /*4f50*/  PLOP3.LUT P1, PT, P2, P1, PT, 0xf2, 0x2f ;  /* 0x00000000002f781c */ /* 0x000fe20001723e72 */
[----:B------:R-:W-:Y:S01]  /*4f60*/  UMOV UR18, 0x0 ;  /* 0x0000000000127882 */ /* 0x000fe20000000000 */
[----:B------:R-:W-:Y:S01]  /*4f70*/  UMOV UR19, 0x10000000 ;  /* 0x1000000000137882 */ /* 0x000fe20000000000 */
[----:B------:R-:W-:Y:S01]  /*4f80*/  UMOV UR12, UR36 ;  /* 0x00000024000c7c82 */ /* 0x000fe20008000000 */
[----:B------:R-:W-:Y:S01]  /*4f90*/  LOP3.LUT R11, R11, 0x1, RZ, 0x3c, !PT ;  /* 0x000000010b0b7812 */ /* 0x000fe200078e3cff */
[----:B------:R-:W-:Y:S01]  /*4fa0*/  UMOV UR36, UR25 ;  /* 0x0000001900247c82 */ /* 0x000fe20008000000 */
[----:B------:R-:W-:Y:S07]  /*4fb0*/  UPLOP3.LUT UP4, UPT, UPT, UPT, UPT, 0x80, 0x8 ;  /* 0x000000000008789c */ /* 0x000fee0003f8f070 */
[----:B--2---:R-:W-:Y:S01]  /*4fc0*/  @!P1 IADD3 R2, P0, PT, R12, 0x580, RZ ;  /* 0x000005800c029810 */ /* 0x004fe20007f1e0ff */
[----:B------:R-:W-:Y:S03]  /*4fd0*/  VOTEU.ALL UP0, P1 ;  /* 0x0000000000ff7886 */ /* 0x000fe60000800000 */
[----:B------:R-:W-:Y:S01]  /*4fe0*/  @!P1 R2UR UR5, R2 ;  /* 0x00000000020592ca */ /* 0x000fe200000e0000 */
[----:B------:R-:W-:Y:S01]  /*4ff0*/  @!P1 IMAD.X R0, RZ, RZ, R13, P0 ;  /* 0x000000ffff009224 */ /* 0x000fe200000e060d */
[----:B------:R-:W-:Y:S01]  /*5000*/  @!UP0 USHF.L.U32 UR10, UR45, 0x6, URZ ;  /* 0x000000062d0a8899 */ /* 0x000fe200080006ff */
[----:B------:R-:W-:Y:S01]  /*5010*/  ISETP.NE.AND P0, PT, R10, 0x2, PT ;  /* 0x000000020a00780c */ /* 0x000fe20003f05270 */
[----:B------:R-:W-:Y:S02]  /*5020*/  @!UP0 USHF.L.U32 UR11, UR46, 0x6, URZ ;  /* 0x000000062e0b8899 */ /* 0x000fe400080006ff */
[----:B------:R-:W-:Y:S01]  /*5030*/  @!P1 R2UR UR4, R0 ;  /* 0x00000000000492ca */ /* 0x000fe200000e0000 */
[----:B------:R-:W-:Y:S01]  /*5040*/  @!UP0 UIADD3 UR8, UPT, UPT, UR17, 0x200, URZ ;  /* 0x0000020011088890 */ /* 0x000fe2000fffe0ff */
[----:B------:R-:W-:Y:S01]  /*5050*/  SEL R0, RZ, 0x1, P0 ;  /* 0x00000001ff007807 */ /* 0x000fe20000000000 */
[----:B------:R-:W-:Y:S01]  /*5060*/  @!UP0 UIADD3 UR9, UPT, UPT, UR17, 0xd0, URZ ;  /* 0x000000d011098890 */ /* 0x000fe2000fffe0ff */
[----:B------:R-:W-:Y:S01]  /*5070*/  SEL R10, R10, RZ, P0 ;  /* 0x000000ff0a0a7207 */ /* 0x000fe20000000000 */
[----:B------:R-:W-:Y:S01]  /*5080*/  VOTEU.ALL UP0, P1 ;  /* 0x0000000000ff7886 */ /* 0x000fe20000800000 */
[----:B------:R-:W-:Y:S01]  /*5090*/  LOP3.LUT R9, R9, R0, RZ, 0x3c, !PT ;  /* 0x0000000009097212 */ /* 0x000fe200078e3cff */
[----:B------:R-:W-:Y:S01]  /*50a0*/  IMAD.U32 R2, RZ, RZ, UR5 ;  /* 0x00000005ff027e24 */ /* 0x000fe2000f8e00ff */
[----:B------:R-:W-:Y:S02]  /*50b0*/  UIADD3 UR45, UPT, UPT, UR7, UR60, URZ ;  /* 0x0000003c072d7290 */ /* 0x000fe4000fffe0ff */
[----:B------:R-:W-:Y:S03]  /*50c0*/  UIADD3 UR46, UPT, UPT, UR13, UR57, URZ ;  /* 0x000000390d2e7290 */ /* 0x000fe6000fffe0ff */
[----:B------:R-:W-:Y:S01]  /*50d0*/  IMAD.U32 R3, RZ, RZ, UR4 ;  /* 0x00000004ff037e24 */ /* 0x000fe2000f8e00ff */
[----:B------:R-:W-:Y:S04]  /*50e0*/  @!P1 R2UR UR4, R2 ;  /* 0x00000000020492ca */ /* 0x000fe800000e0000 */
[----:B------:R-:W-:Y:S11]  /*50f0*/  @!P1 R2UR UR5, R3 ;  /* 0x00000000030592ca */ /* 0x000ff600000e0000 */
[----:B------:R-:W-:Y:S02]  /*5100*/  @!UPT UIADD3 URZ, UPT, UPT, URZ, URZ, URZ ;  /* 0x000000fffffff290 */ /* 0x000fe4000fffe0ff */
[----:B------:R2:W-:Y:S01]  /*5110*/  @!UP0 UTMALDG.3D [UR8], [UR4], desc[UR18] ;  /* 0x00001208040085b4 */ /* 0x0005e20008011000 */
[----:B------:R2:W-:Y:S01]  /*5120*/  @!P1 SYNCS.ARRIVE.TRANS64.RED.A0TR RZ, [UR17+0xd0], R8 ;  /* 0x0000d008ffff99a7 */ /* 0x0005e20008300411 */
[----:B------:R-:W-:Y:S01]  /*5130*/  SYNCS.ARRIVE.TRANS64.RED.A1T0 RZ, [UR52], RZ ;  /* 0x000000ffffff79a7 */ /* 0x000fe20008100434 */
[----:B------:R-:W-:Y:S05]  /*5140*/  BRA.U UP2, `(.L_x_92) ;  /* 0xfffffff502747547 */ /* 0x000fea000b83ffff */
[----:B------:R-:W-:Y:S07]  /*5150*/  MOV R0, UR17 ;  /* 0x0000001100007c02 */ /* 0x000fee0008000f00 */
.L_x_93:
[----:B---3--:R-:W-:-:S04]  /*5160*/  SHF.L.U32 R2, R11, 0x1f, RZ ;  /* 0x0000001f0b027819 */ /* 0x008fc800000006ff */
[----:B------:R3:W4:Y:S03]  /*5170*/  SYNCS.PHASECHK.TRANS64.TRYWAIT P0, [R0+URZ+0xd8], R2 ;  /* 0x0000d802000075a7 */ /* 0x00072600080011ff */
[----:B----4-:R-:W-:Y:S05]  /*5180*/  @!P0 NANOSLEEP.SYNCS 0x989680 ;  /* 0x009896800000895d */ /* 0x010fea0003900000 */
[----:B------:R-:W4:Y:S02]  /*5190*/  @!P0 SYNCS.PHASECHK.TRANS64 P0, [R0+URZ+0xd8], R2 ;  /* 0x0000d802000085a7 */ /* 0x000f2400080010ff */
[----:B-12-4-:R-:W-:Y:S05]  /*51a0*/  @P0 EXIT ;  /* 0x000000000000094d */ /* 0x016fea0003800000 */
[----:B------:R-:W-:Y:S05]  /*51b0*/  BRA `(.L_x_93) ;  /* 0xfffffffc00e87947 */ /* 0x000fea000383ffff */
.L_x_84:
[----:B------:R-:W-:-:S06]  /*51c0*/  UISETP.GE.AND UP0, UPT, UR18, 0x4, UPT ;  /* 0x000000041200788c */ /* 0x000fcc000bf06270 */
[----:B------:R-:W-:-:S13]  /*51d0*/  PLOP3.LUT P0, PT, PT, PT, UP0, 0x80, 0x8 ;  /* 0x000000000008781c */ /* 0x000fda0003f0f008 */
[----:B-1----:R-:W-:Y:S05]  /*51e0*/  @!P0 EXIT ;  /* 0x000000000000894d */ /* 0x002fea0003800000 */
[----:B------:R-:W-:Y:S01]  /*51f0*/  BAR.SYNC.DEFER_BLOCKING 0x6, 0xa0 ;  /* 0x0182800000007b1d */ /* 0x000fe20000010000 */
[C---:B------:R-:W-:Y:S02]  /*5200*/  IMAD.SHL.U32 R7, R76.reuse, 0x40, RZ ;  /* 0x000000404c077824 */ /* 0x040fe400078e00ff */
[----:B------:R-:W-:Y:S02]  /*5210*/  HFMA2 R81, -RZ, RZ, 0, 0 ;  /* 0x00000000ff517431 */ /* 0x000fe400000001ff */
[C---:B------:R-:W-:Y:S01]  /*5220*/  IMAD.SHL.U32 R4, R76.reuse, 0x20, RZ ;  /* 0x000000204c047824 */ /* 0x040fe200078e00ff */
[----:B------:R-:W-:Y:S01]  /*5230*/  CS2R R82, SRZ ;  /* 0x0000000000527805 */ /* 0x000fe2000001ff00 */
[----:B------:R-:W-:Y:S01]  /*5240*/  IMAD.SHL.U32 R6, R76, 0x2, RZ ;  /* 0x000000024c067824 */ /* 0x000fe200078e00ff */
[----:B------:R-:W-:Y:S01]  /*5250*/  UMOV UR44, 0x400 ;  /* 0x00000400002c7882 */ /* 0x000fe20000000000 */
[----:B------:R-:W-:Y:S01]  /*5260*/  LOP3.LUT R5, R7, 0x180, RZ, 0xc0, !PT ;  /* 0x0000018007057812 */ /* 0x000fe200078ec0ff */
[----:B------:R-:W-:Y:S01]  /*5270*/  ULEA UR44, UR52, UR44, 0x18 ;  /* 0x0000002c342c7291 */ /* 0x000fe2000f8ec0ff */
[----:B------:R-:W-:Y:S01]  /*5280*/  LOP3.LUT R4, R4, 0xc00, RZ, 0xc0, !PT ;  /* 0x00000c0004047812 */ /* 0x000fe200078ec0ff */
[----:B------:R-:W1:Y:S01]  /*5290*/  LDC.64 R72, c[0x0][0x888] ;  /* 0x00022200ff487b82 */ /* 0x000e620000000a00 */
[----:B------:R-:W-:Y:S01]  /*52a0*/  LOP3.LUT R6, R5, 0x20, R6, 0xf8, !PT ;  /* 0x0000002005067812 */ /* 0x000fe200078ef806 */
[----:B------:R-:W-:Y:S01]  /*52b0*/  IMAD.SHL.U32 R5, R76, 0x8, RZ ;  /* 0x000000084c057824 */ /* 0x000fe200078e00ff */
[----:B------:R-:W-:Y:S01]  /*52c0*/  LOP3.LUT R4, R4, 0x40, R7, 0xf8, !PT ;  /* 0x0000004004047812 */ /* 0x000fe200078ef807 */
[----:B------:R-:W-:Y:S01]  /*52d0*/  IMAD.U32 R37, R76, 0x10000, RZ ;  /* 0x000100004c257824 */ /* 0x000fe200078e00ff */
[----:B------:R-:W-:Y:S01]  /*52e0*/  UIADD3 UR4, UPT, UPT, UR44, 0x1200, URZ ;  /* 0x000012002c047890 */ /* 0x000fe2000fffe0ff */
[----:B------:R-:W-:Y:S01]  /*52f0*/  IMAD.MOV.U32 R36, RZ, RZ, RZ ;  /* 0x000000ffff247224 */ /* 0x000fe200078e00ff */
[----:B------:R-:W-:Y:S01]  /*5300*/  LOP3.LUT R5, R6, 0x30, R5, 0x78, !PT ;  /* 0x0000003006057812 */ /* 0x000fe200078e7805 */
[----:B------:R-:W2:Y:S01]  /*5310*/  LDC.64 R74, c[0x0][0x890] ;  /* 0x00022400ff4a7b82 */ /* 0x000ea20000000a00 */
[----:B------:R-:W-:Y:S01]  /*5320*/  LOP3.LUT R4, R4, 0x200, R7, 0xf8, !PT ;  /* 0x0000020004047812 */ /* 0x000fe200078ef807 */
[----:B------:R-:W-:Y:S01]  /*5330*/  IMAD.MOV.U32 R84, RZ, RZ, RZ ;  /* 0x000000ffff547224 */ /* 0x000fe200078e00ff */
[----:B------:R-:W-:Y:S01]  /*5340*/  LOP3.LUT R37, R37, 0x600000, RZ, 0xc0, !PT ;  /* 0x0060000025257812 */ /* 0x000fe200078ec0ff */
[----:B------:R-:W-:Y:S01]  /*5350*/  IMAD.U32 R85, RZ, RZ, UR4 ;  /* 0x00000004ff557e24 */ /* 0x000fe2000f8e00ff */
[----:B------:R-:W-:Y:S01]  /*5360*/  LOP3.LUT R78, R4, R5, RZ, 0xfc, !PT ;  /* 0x00000005044e7212 */ /* 0x000fe200078efcff */
[----:B------:R-:W3:Y:S01]  /*5370*/  LDS R0, [UR44+0x1a0] ;  /* 0x0001a02cff007984 */ /* 0x000ee20008000800 */
[----:B------:R-:W-:Y:S01]  /*5380*/  IMAD.SHL.U32 R4, R76, 0x10, RZ ;  /* 0x000000104c047824 */ /* 0x000fe200078e00ff */
[----:B------:R-:W4:Y:S01]  /*5390*/  LDC.64 R70, c[0x0][0x8b0] ;  /* 0x00022c00ff467b82 */ /* 0x000f220000000a00 */
[----:B------:R-:W-:Y:S01]  /*53a0*/  IADD3 R77, PT, PT, R78, UR44, RZ ;  /* 0x0000002c4e4d7c10 */ /* 0x000fe2000fffe0ff */
[----:B------:R-:W1:Y:S02]  /*53b0*/  LDCU UR54, c[0x0][0x370] ;  /* 0x00006e00ff3677ac */ /* 0x000e640008000800 */
[----:B------:R-:W-:Y:S01]  /*53c0*/  LOP3.LUT R4, R4, 0x20, RZ, 0xc0, !PT ;  /* 0x0000002004047812 */ /* 0x000fe200078ec0ff */
[----:B------:R-:W1:Y:S03]  /*53d0*/  LDCU.64 UR62, c[0x0][0x348] ;  /* 0x00006900ff3e77ac */ /* 0x000e660008000a00 */
[----:B------:R-:W1:Y:S01]  /*53e0*/  LDC.64 R68, c[0x0][0x8a8] ;  /* 0x00022a00ff447b82 */ /* 0x000e620000000a00 */
[----:B------:R-:W-:Y:S01]  /*53f0*/  IADD3 R77, PT, PT, -R4, 0x200, R77 ;  /* 0x00000200044d7810 */ /* 0x000fe20007ffe14d */
[----:B------:R-:W1:Y:S01]  /*5400*/  LDCU UR43, c[0x0][0xb0c] ;  /* 0x00016180ff2b77ac */ /* 0x000e620008000800 */
[----:B------:R-:W1:Y:S01]  /*5410*/  LDCU UR39, c[0x0][0xb30] ;  /* 0x00016600ff2777ac */ /* 0x000e620008000800 */
[----:B------:R-:W1:Y:S01]  /*5420*/  LDCU.64 UR58, c[0x0][0x888] ;  /* 0x00011100ff3a77ac */ /* 0x000e620008000a00 */
[----:B------:R-:W1:Y:S01]  /*5430*/  LDCU.64 UR40, c[0x0][0xb28] ;  /* 0x00016500ff2877ac */ /* 0x000e620008000a00 */
[----:B------:R-:W1:Y:S01]  /*5440*/  LDCU.128 UR48, c[0x0][0xb10] ;  /* 0x00016200ff3077ac */ /* 0x000e620008000c00 */
[----:B------:R-:W1:Y:S01]  /*5450*/  LDCU UR53, c[0x0][0x374] ;  /* 0x00006e80ff3577ac */ /* 0x000e620008000800 */
[----:B------:R-:W-:Y:S01]  /*5460*/  UIADD3 UR56, UPT, UPT, UR44, 0x200, URZ ;  /* 0x000002002c387890 */ /* 0x000fe2000fffe0ff */
[----:B---3--:R-:W-:-:S11]  /*5470*/  IMAD.IADD R37, R0, 0x1, R37 ;  /* 0x0000000100257824 */ /* 0x008fd600078e0225 */
.L_x_111:
[----:B------:R-:W-:Y:S02]  /*5480*/  LEA R3, R81, UR44, 0x3 ;  /* 0x0000002c51037c11 */ /* 0x000fe4000f8e18ff */
[----:B------:R-:W-:Y:S02]  /*5490*/  SHF.L.U32 R0, R83, 0x1f, RZ ;  /* 0x0000001f53007819 */ /* 0x000fe400000006ff */
[----:B-1----:R-:W-:Y:S02]  /*54a0*/  LEA R4, R81, UR44, 0x4 ;  /* 0x0000002c51047c11 */ /* 0x002fe4000f8e20ff */
[----:B------:R-:W3:Y:S02]  /*54b0*/  SYNCS.PHASECHK.TRANS64.TRYWAIT P0, [R3+URZ+0xf0], R0 ;  /* 0x0000f000030075a7 */ /* 0x000ee400080011ff */
[----:B--23--:R-:W-:Y:S05]  /*54c0*/  @!P0 BRA `(.L_x_94) ;  /* 0x00000024007c8947 */ /* 0x00cfea0003800000 */
.L_x_161:
[----:B------:R-:W1:Y:S01]  /*54d0*/  LDS.128 R4, [R4+0x180] ;  /* 0x0001800004047984 */ /* 0x000e620000000c00 */
[----:B------:R-:W-:Y:S01]  /*54e0*/  UISETP.GE.AND UP0, UPT, UR42, 0x1, UPT ;  /* 0x000000012a00788c */ /* 0x000fe2000bf06270 */
[----:B------:R-:W-:Y:S01]  /*54f0*/  @!PT LDS RZ, [RZ] ;  /* 0x00000000fffff984 */ /* 0x000fe20000000800 */
[----:B------:R-:W-:Y:S01]  /*5500*/  @!PT LDS RZ, [RZ] ;  /* 0x00000000fffff984 */ /* 0x000fe20000000800 */
[----:B------:R-:W-:Y:S01]  /*5510*/  @!PT LDS RZ, [RZ] ;  /* 0x00000000fffff984 */ /* 0x000fe20000000800 */
[----:B------:R-:W-:Y:S01]  /*5520*/  @!PT LDS RZ, [RZ] ;  /* 0x00000000fffff984 */ /* 0x000fe20000000800 */
[----:B------:R2:W-:Y:S06]  /*5530*/  MEMBAR.ALL.CTA ;  /* 0x0000000000007992 */ /* 0x0005ec0000008000 */
[----:B--2---:R-:W2:Y:S01]  /*5540*/  FENCE.VIEW.ASYNC.S ;  /* 0x00000000000073c6 */ /* 0x004ea20000000000 */
[----:B-1----:R-:W-:Y:S11]  /*5550*/  LOP3.LUT P0, RZ, R6, 0x1, RZ, 0xc0, !PT ;  /* 0x0000000106ff7812 */ /* 0x002ff6000780c0ff */
[----:B------:R-:W-:Y:S02]  /*5560*/  @!UPT UIADD3 URZ, UPT, UPT, URZ, URZ, URZ ;  /* 0x000000fffffff290 */ /* 0x000fe4000fffe0ff */
[----:B--2---:R-:W-:Y:S01]  /*5570*/  VOTEU.ANY UP1, P0 ;  /* 0x0000000000ff7886 */ /* 0x004fe20000020100 */
[----:B------:R-:W-:Y:S01]  /*5580*/  PLOP3.LUT P0, PT, PT, PT, UP1, 0x80, 0x8 ;  /* 0x000000000008781c */ /* 0x000fe20003f0f018 */
[----:B------:R-:W-:Y:S11]  /*5590*/  UP2UR UR47, UPR, URZ, 0x2 ;  /* 0x00000002ff2f7883 */ /* 0x000ff60008000000 */
[----:B------:R-:W-:Y:S01]  /*55a0*/  @!UPT UIADD3 URZ, UPT, UPT, URZ, URZ, URZ ;  /* 0x000000fffffff290 */ /* 0x000fe2000fffe0ff */
[----:B---3--:R-:W-:Y:S02]  /*55b0*/  @P0 SHF.R.U32.HI R0, RZ, 0x10, R5 ;  /* 0x00000010ff000819 */ /* 0x008fe40000011605 */
        /* <DEDUP_REMOVED lines=12> */
[----:B------:R-:W2:Y:S01]  /*5680*/  LDCU UR12, c[0x0][0xb20] ;  /* 0x00016400ff0c77ac */ /* 0x000ea20008000800 */
[----:B------:R-:W-:Y:S02]  /*5690*/  UIMAD.WIDE.U32 UR4, UR53, UR51, URZ ;  /* 0x00000033350472a5 */ /* 0x000fe4000f8e00ff */
[----:B------:R-:W-:Y:S02]  /*56a0*/  UIMAD.WIDE.U32 UR6, UR54, UR48, URZ ;  /* 0x00000030360672a5 */ /* 0x000fe4000f8e00ff */
[----:B------:R-:W-:Y:S02]  /*56b0*/  UISETP.NE.AND UP0, UPT, UR50, 0x1, UPT ;  /* 0x000000013200788c */ /* 0x000fe4000bf05270 */
[----:B------:R-:W-:Y:S02]  /*56c0*/  UIMAD.WIDE.U32 UR8, UR37, UR51, URZ ;  /* 0x00000033250872a5 */ /* 0x000fe4000f8e00ff */
[----:B------:R-:W-:Y:S02]  /*56d0*/  UIMAD.WIDE.U32 UR10, UR38, UR48, URZ ;  /* 0x00000030260a72a5 */ /* 0x000fe4000f8e00ff */
[----:B------:R-:W-:Y:S02]  /*56e0*/  UISETP.NE.AND UP1, UPT, UR43, 0x1, UPT ;  /* 0x000000012b00788c */ /* 0x000fe4000bf25270 */
[----:B------:R-:W-:Y:S01]  /*56f0*/  UISETP.NE.AND UP2, UPT, UR42, 0x1, UPT ;  /* 0x000000012a00788c */ /* 0x000fe2000bf45270 */
[----:B------:R-:W-:Y:S02]  /*5700*/  UMOV UR4, UR5 ;  /* 0x0000000500047c82 */ /* 0x000fe40008000000 */
[----:B--2---:R-:W-:Y:S03]  /*5710*/  USHF.R.U32.HI UR5, URZ, UR12, UR4 ;  /* 0x0000000cff057299 */ /* 0x004fe60008011604 */
[----:B------:R-:W-:Y:S02]  /*5720*/  UMOV UR4, UR7 ;  /* 0x0000000700047c82 */ /* 0x000fe40008000000 */
[----:B------:R-:W-:Y:S02]  /*5730*/  USHF.R.U32.HI UR7, URZ, UR49, UR4 ;  /* 0x00000031ff077299 */ /* 0x000fe40008011604 */
[----:B------:R-:W-:Y:S02]  /*5740*/  USEL UR4, UR53, UR5, !UP0 ;  /* 0x0000000535047287 */ /* 0x000fe4000c000000 */
[----:B------:R-:W-:Y:S01]  /*5750*/  USEL UR7, UR54, UR7, !UP1 ;  /* 0x0000000736077287 */ /* 0x000fe2000c800000 */
[----:B------:R-:W-:Y:S01]  /*5760*/  UMOV UR5, UR9 ;  /* 0x0000000900057c82 */ /* 0x000fe20008000000 */
[----:B------:R-:W-:Y:S02]  /*5770*/  UIMAD.WIDE.U32 UR8, UR4, UR40, URZ ;  /* 0x00000028040872a5 */ /* 0x000fe4000f8e00ff */
[----:B------:R-:W-:Y:S03]  /*5780*/  USHF.R.U32.HI UR6, URZ, UR12, UR5 ;  /* 0x0000000cff067299 */ /* 0x000fe60008011605 */
[----:B------:R-:W-:Y:S01]  /*5790*/  UMOV UR5, UR11 ;  /* 0x0000000b00057c82 */ /* 0x000fe20008000000 */
[----:B------:R-:W-:Y:S02]  /*57a0*/  UIMAD.WIDE.U32 UR10, UR7, UR40, URZ ;  /* 0x00000028070a72a5 */ /* 0x000fe4000f8e00ff */
[----:B------:R-:W-:Y:S02]  /*57b0*/  USHF.R.U32.HI UR12, URZ, UR49, UR5 ;  /* 0x00000031ff0c7299 */ /* 0x000fe40008011605 */
[----:B------:R-:W-:Y:S01]  /*57c0*/  USEL UR6, UR37, UR6, !UP0 ;  /* 0x0000000625067287 */ /* 0x000fe2000c000000 */
[----:B------:R-:W-:Y:S02]  /*57d0*/  UMOV UR5, UR9 ;  /* 0x0000000900057c82 */ /* 0x000fe40008000000 */
[----:B------:R-:W-:Y:S01]  /*57e0*/  UMOV UR10, UR11 ;  /* 0x0000000b000a7c82 */ /* 0x000fe20008000000 */
[----:B------:R-:W-:Y:S02]  /*57f0*/  @UP2 USHF.R.U32.HI UR4, URZ, UR41, UR5 ;  /* 0x00000029ff042299 */ /* 0x000fe40008011605 */
[----:B------:R-:W-:Y:S02]  /*5800*/  @UP2 USHF.R.U32.HI UR7, URZ, UR41, UR10 ;  /* 0x00000029ff072299 */ /* 0x000fe4000801160a */
[----:B------:R-:W-:Y:S02]  /*5810*/  UIMAD UR4, UR42, UR4, URZ ;  /* 0x000000042a0472a4 */ /* 0x000fe4000f8e02ff */
[----:B------:R-:W-:Y:S02]  /*5820*/  UIMAD.WIDE.U32 UR10, UR6, UR40, URZ ;  /* 0x00000028060a72a5 */ /* 0x000fe4000f8e00ff */
[----:B------:R-:W-:Y:S02]  /*5830*/  USEL UR5, UR38, UR12, !UP1 ;  /* 0x0000000c26057287 */ /* 0x000fe4000c800000 */
[----:B------:R-:W-:Y:S02]  /*5840*/  UIMAD UR8, UR42, UR7, URZ ;  /* 0x000000072a0872a4 */ /* 0x000fe4000f8e02ff */
[----:B------:R-:W-:Y:S03]  /*5850*/  UISETP.GE.AND UP0, UPT, UR6, UR4, UPT ;  /* 0x000000040600728c */ /* 0x000fe6000bf06270 */
[----:B------:R-:W-:Y:S01]  /*5860*/  UMOV UR4, UR11 ;  /* 0x0000000b00047c82 */ /* 0x000fe20008000000 */
[----:B------:R-:W-:Y:S02]  /*5870*/  UISETP.GE.OR UP0, UPT, UR5, UR8, UP0 ;  /* 0x000000080500728c */ /* 0x000fe40008706670 */
[----:B------:R-:W-:Y:S02]  /*5880*/  USHF.R.U32.HI UR4, URZ, UR41, UR4 ;  /* 0x00000029ff047299 */ /* 0x000fe40008011604 */
[----:B------:R-:W-:Y:S02]  /*5890*/  UIMAD.WIDE.U32 UR8, UR5, UR40, URZ ;  /* 0x00000028050872a5 */ /* 0x000fe4000f8e00ff */
[----:B------:R-:W-:Y:S02]  /*58a0*/  USEL UR11, UR6, UR4, !UP2 ;  /* 0x00000004060b7287 */ /* 0x000fe4000d000000 */
[----:B------:R-:W-:Y:S02]  /*58b0*/  UIADD3 UR8, UPT, UPT, -UR5, URZ, URZ ;  /* 0x000000ff05087290 */ /* 0x000fe4000fffe1ff */
[----:B------:R-:W-:Y:S01]  /*58c0*/  UIADD3 UR10, UPT, UPT, -UR11, URZ, URZ ;  /* 0x000000ff0b0a7290 */ /* 0x000fe2000fffe1ff */
[----:B------:R-:W-:Y:S01]  /*58d0*/  @!UP0 UMOV UR4, UR9 ;  /* 0x0000000900048c82 */ /* 0x000fe20008000000 */
[----:B------:R-:W-:Y:S02]  /*58e0*/  UIADD3 UR9, UPT, UPT, -UR6, URZ, URZ ;  /* 0x000000ff06097290 */ /* 0x000fe4000fffe1ff */
[----:B------:R-:W-:Y:S02]  /*58f0*/  @!UP0 USHF.R.U32.HI UR4, URZ, UR41, UR4 ;  /* 0x00000029ff048299 */ /* 0x000fe40008011604 */
[----:B------:R-:W-:Y:S02]  /*5900*/  UIMAD UR10, UR42, UR10, UR6 ;  /* 0x0000000a2a0a72a4 */ /* 0x000fe4000f8e0206 */
[----:B------:R-:W-:Y:S04]  /*5910*/  @!UP0 USEL UR4, UR5, UR4, !UP2 ;  /* 0x0000000405048287 */ /* 0x000fe8000d000000 */
[----:B------:R-:W-:Y:S02]  /*5920*/  @!UP0 UIMAD UR10, UR7, UR10, UR4 ;  /* 0x0000000a070a82a4 */ /* 0x000fe4000f8e0204 */
[----:B------:R-:W-:Y:S02]  /*5930*/  @!UP0 UIADD3 UR11, UPT, UPT, UR11, -UR4, URZ ;  /* 0x800000040b0b8290 */ /* 0x000fe4000fffe0ff */
[----:B------:R-:W-:Y:S02]  /*5940*/  UIMAD UR7, UR43, UR8, UR38 ;  /* 0x000000082b0772a4 */ /* 0x000fe4000f8e0226 */
[----:B------:R-:W-:Y:S02]  /*5950*/  @!UP0 UIMAD UR6, UR11, UR42, UR5 ;  /* 0x0000002a0b0682a4 */ /* 0x000fe4000f8e0205 */
[----:B------:R-:W-:Y:S01]  /*5960*/  UIMAD UR4, UR50, UR9, UR37 ;  /* 0x00000009320472a4 */ /* 0x000fe2000f8e0225 */
[----:B------:R-:W-:Y:S02]  /*5970*/  @!UP0 UMOV UR5, UR10 ;  /* 0x0000000a00058c82 */ /* 0x000fe40008000000 */
[----:B------:R-:W-:Y:S02]  /*5980*/  UIMAD UR38, UR5, UR43, UR7 ;  /* 0x0000002b052672a4 */ /* 0x000fe4000f8e0207 */
[----:B------:R-:W-:Y:S11]  /*5990*/  UIMAD UR37, UR6, UR50, UR4 ;  /* 0x00000032062572a4 */ /* 0x000ff6000f8e0204 */
[----:B------:R-:W-:Y:S01]  /*59a0*/  @!UPT UIADD3 URZ, UPT, UPT, URZ, URZ, URZ ;  /* 0x000000fffffff290 */ /* 0x000fe2000fffe0ff */
.L_x_95:
[----:B------:R-:W-:Y:S01]  /*59b0*/  UISETP.NE.AND UP0, UPT, UR39, 0x1, UPT ;  /* 0x000000012700788c */ /* 0x000fe2000bf05270 */
[----:B------:R-:W-:Y:S10]  /*59c0*/  IADD3 R81, PT, PT, R81, 0x1, RZ ;  /* 0x0000000151517810 */ /* 0x000ff40007ffe0ff */
[----:B------:R-:W2:Y:S01]  /*59d0*/  @!UP0 LDCU.128 UR12, c[0x0][0xb10] ;  /* 0x00016200ff0c87ac */ /* 0x000ea20008000c00 */
[----:B------:R-:W3:Y:S01]  /*59e0*/  @!UP0 LDCU UR5, c[0x0][0xb0c] ;  /* 0x00016180ff0587ac */ /* 0x000ee20008000800 */
[----:B------:R-:W4:Y:S01]  /*59f0*/  @!UP0 LDCU UR10, c[0x0][0xb20] ;  /* 0x00016400ff0a87ac */ /* 0x000f220008000800 */
[----:B--2---:R-:W-:Y:S02]  /*5a00*/  UIMAD.WIDE.U32 UR8, UR38, UR12, URZ ;  /* 0x0000000c260872a5 */ /* 0x004fe4000f8e00ff */
[----:B------:R-:W-:Y:S02]  /*5a10*/  UIMAD.WIDE.U32 UR6, UR37, UR15, URZ ;  /* 0x0000000f250672a5 */ /* 0x000fe4000f8e00ff */
[----:B------:R-:W-:Y:S03]  /*5a20*/  @!UP0 UISETP.NE.AND UP1, UPT, UR14, 0x1, UPT ;  /* 0x000000010e00888c */ /* 0x000fe6000bf25270 */
[----:B------:R-:W-:Y:S01]  /*5a30*/  @!UP0 UMOV UR4, UR9 ;  /* 0x0000000900048c82 */ /* 0x000fe20008000000 */
[----:B---3--:R-:W-:Y:S02]  /*5a40*/  @!UP0 UISETP.NE.AND UP2, UPT, UR5, 0x1, UPT ;  /* 0x000000010500888c */ /* 0x008fe4000bf45270 */
[----:B------:R-:W-:Y:S01]  /*5a50*/  @!UP0 USHF.R.U32.HI UR4, URZ, UR13, UR4 ;  /* 0x0000000dff048299 */ /* 0x000fe20008011604 */
[----:B------:R-:W-:Y:S02]  /*5a60*/  @!UP0 UMOV UR6, UR7 ;  /* 0x0000000700068c82 */ /* 0x000fe40008000000 */
[----:B----4-:R-:W-:Y:S02]  /*5a70*/  @!UP0 USHF.R.U32.HI UR6, URZ, UR10, UR6 ;  /* 0x0000000aff068299 */ /* 0x010fe40008011606 */
[----:B------:R-:W-:Y:S02]  /*5a80*/  @!UP0 USEL UR7, UR38, UR4, !UP2 ;  /* 0x0000000426078287 */ /* 0x000fe4000d000000 */
[----:B------:R-:W-:Y:S04]  /*5a90*/  @!UP0 USEL UR6, UR37, UR6, !UP1 ;  /* 0x0000000625068287 */ /* 0x000fe8000c800000 */
[----:B------:R-:W-:Y:S02]  /*5aa0*/  @!UP0 UIADD3 UR4, UPT, UPT, -UR7, UR6, URZ ;  /* 0x0000000607048290 */ /* 0x000fe4000fffe1ff */
[----:B------:R-:W-:Y:S02]  /*5ab0*/  @!UP0 UIADD3 UR6, UPT, UPT, UR7, -UR6, URZ ;  /* 0x8000000607068290 */ /* 0x000fe4000fffe0ff */
[----:B------:R-:W-:Y:S02]  /*5ac0*/  @!UP0 UIMAD UR38, UR4, UR5, UR38 ;  /* 0x00000005042682a4 */ /* 0x000fe4000f8e0226 */
[----:B------:R-:W-:Y:S02]  /*5ad0*/  @!UP0 UIMAD UR37, UR6, UR14, UR37 ;  /* 0x0000000e062582a4 */ /* 0x000fe4000f8e0225 */
[----:B------:R-:W-:Y:S09]  /*5ae0*/  ULOP3.LUT UP0, URZ, UR56, 0x1b0, URZ, 0xc0, !UPT ;  /* 0x000001b038ff7892 */ /* 0x000ff2000f80c0ff */
[----:B------:R-:W-:Y:S05]  /*5af0*/  BRA.U !UP0, `(.L_x_96) ;  /* 0x0000000108407547 */ /* 0x000fea000b800000 */
[----:B------:R-:W2:Y:S01]  /*5b00*/  LDCU.64 UR8, c[0x4][0x80] ;  /* 0x01001000ff0877ac */ /* 0x000ea20008000a00 */
[----:B------:R-:W-:Y:S01]  /*5b10*/  MOV R3, 0x0 ;  /* 0x0000000000037802 */ /* 0x000fe20000000f00 */
[----:B------:R-:W-:Y:S02]  /*5b20*/  HFMA2 R12, -RZ, RZ, 0, 5.9604644775390625e-08 ;  /* 0x00000001ff0c7431 */ /* 0x000fe400000001ff */
[----:B------:R-:W-:Y:S02]  /*5b30*/  IMAD.MOV.U32 R8, RZ, RZ, 0x70 ;  /* 0x00000070ff087424 */ /* 0x000fe400078e00ff */
[----:B------:R-:W-:Y:S01]  /*5b40*/  IMAD.MOV.U32 R13, RZ, RZ, RZ ;  /* 0x000000ffff0d7224 */ /* 0x000fe200078e00ff */
[----:B------:R-:W3:Y:S01]  /*5b50*/  LDCU.64 UR6, c[0x4][0x88] ;  /* 0x01001100ff0677ac */ /* 0x000ee20008000a00 */
[----:B------:R-:W4:Y:S01]  /*5b60*/  LDC.64 R2, c[0x4][R3] ;  /* 0x0100000003027b82 */ /* 0x000f220000000a00 */
[----:B------:R-:W1:Y:S01]  /*5b70*/  LDCU.64 UR4, c[0x4][0x8] ;  /* 0x01000100ff0477ac */ /* 0x000e620008000a00 */
[----:B--2---:R-:W-:Y:S01]  /*5b80*/  MOV R5, UR9 ;  /* 0x0000000900057c02 */ /* 0x004fe20008000f00 */
[----:B------:R-:W-:Y:S01]  /*5b90*/  IMAD.U32 R4, RZ, RZ, UR8 ;  /* 0x00000008ff047e24 */ /* 0x000fe2000f8e00ff */
[----:B---3--:R-:W-:Y:S01]  /*5ba0*/  MOV R7, UR7 ;  /* 0x0000000700077c02 */ /* 0x008fe20008000f00 */
[----:B------:R-:W-:Y:S01]  /*5bb0*/  IMAD.U32 R6, RZ, RZ, UR6 ;  /* 0x00000006ff067e24 */ /* 0x000fe2000f8e00ff */
[----:B-1----:R-:W-:Y:S01]  /*5bc0*/  MOV R11, UR5 ;  /* 0x00000005000b7c02 */ /* 0x002fe20008000f00 */
[----:B------:R-:W-:Y:S02]  /*5bd0*/  IMAD.U32 R10, RZ, RZ, UR4 ;  /* 0x00000004ff0a7e24 */ /* 0x000fe4000f8e00ff */
[----:B------:R-:W-:Y:S07]  /*5be0*/  LEPC R20, `(.L_x_96) ;  /* 0x000000001014794e */ /* 0x000fee0000000000 */
[----:B----45:R-:W-:Y:S05]  /*5bf0*/  CALL.ABS.NOINC R2 ;  /* 0x0000000002007343 */ /* 0x030fea0003c00000 */
.L_x_96:
[----:B------:R-:W-:Y:S01]  /*5c00*/  LOP3.LUT P0, RZ, R85, 0x1b0, RZ, 0xc0, !PT ;  /* 0x000001b055ff7812 */ /* 0x000fe2000780c0ff */
[----:B------:R-:W-:Y:S11]  /*5c10*/  BSSY.RECONVERGENT B6, `(.L_x_97) ;  /* 0x0000013000067945 */ /* 0x000ff60003800200 */
[----:B------:R-:W-:Y:S01]  /*5c20*/  @!UPT UIADD3 URZ, UPT, UPT, URZ, URZ, URZ ;  /* 0x000000fffffff290 */ /* 0x000fe2000fffe0ff */
[----:B------:R-:W-:Y:S05]  /*5c30*/  @!P0 BRA `(.L_x_98) ;  /* 0x0000000000408947 */ /* 0x000fea0003800000 */
        /* <DEDUP_REMOVED lines=16> */
.L_x_98:
[----:B------:R-:W-:Y:S05]  /*5d40*/  BSYNC.RECONVERGENT B6 ;  /* 0x0000000000067941 */ /* 0x000fea0003800200 */
.L_x_97:
[----:B------:R-:W-:Y:S01]  /*5d50*/  ISETP.NE.U32.AND P3, PT, R74, RZ, PT ;  /* 0x000000ff4a00720c */ /* 0x000fe20003f65070 */
[----:B------:R-:W-:Y:S01]  /*5d60*/  UISETP.NE.AND UP1, UPT, UR61, URZ, UPT ;  /* 0x000000ff3d00728c */ /* 0x000fe2000bf25270 */
[----:B------:R-:W-:Y:S02]  /*5d70*/  ISETP.NE.U32.AND P4, PT, R70, RZ, PT ;  /* 0x000000ff4600720c */ /* 0x000fe40003f85070 */
[----:B------:R-:W-:Y:S02]  /*5d80*/  ISETP.NE.AND.EX P3, PT, R75, RZ, PT, P3 ;  /* 0x000000ff4b00720c */ /* 0x000fe40003f65330 */
[----:B------:R-:W-:Y:S02]  /*5d90*/  PLOP3.LUT P1, PT, PT, PT, PT, 0x8, 0x80 ;  /* 0x000000000080781c */ /* 0x000fe40003f2e170 */
[----:B------:R-:W-:Y:S02]  /*5da0*/  PLOP3.LUT P0, PT, PT, PT, UP1, 0x80, 0x8 ;  /* 0x000000000008781c */ /* 0x000fe40003f0f018 */
[----:B------:R-:W-:Y:S02]  /*5db0*/  ISETP.NE.AND.EX P4, PT, R71, RZ, PT, P4 ;  /* 0x000000ff4700720c */ /* 0x000fe40003f85340 */
[----:B------:R-:W2:Y:S09]  /*5dc0*/  @UP1 LDCU.64 UR4, c[0x0][0x888] ;  /* 0x00011100ff0417ac */ /* 0x000eb20008000a00 */
[----:B------:R-:W-:Y:S01]  /*5dd0*/  @P0 PLOP3.LUT P1, PT, P3, PT, PT, 0x80, 0x8 ;  /* 0x000000000008081c */ /* 0x000fe20001f2f070 */
[----:B--2---:R-:W-:Y:S04]  /*5de0*/  @UP1 UISETP.NE.U32.AND UP0, UPT, UR4, URZ, UPT ;  /* 0x000000ff0400128c */ /* 0x004fe8000bf05070 */
[----:B------:R-:W-:Y:S04]  /*5df0*/  @UP1 UISETP.NE.AND.EX UP0, UPT, UR5, URZ, UPT, UP0 ;  /* 0x000000ff0500128c */ /* 0x000fe8000bf05300 */
[----:B------:R-:W-:Y:S01]  /*5e00*/  @UP1 USEL UR4, URZ, 0xffffffff, UP0 ;  /* 0xffffffffff041887 */ /* 0x000fe20008000000 */
[----:B------:R-:W-:Y:S11]  /*5e10*/  @!P3 BRA `(.L_x_99) ;  /* 0x000000000030b947 */ /* 0x000ff60003800000 */
[----:B------:R-:W-:Y:S01]  /*5e20*/  ISETP.NE.U32.AND P2, PT, R72, RZ, PT ;  /* 0x000000ff4800720c */ /* 0x000fe20003f45070 */
[----:B------:R-:W2:Y:S01]  /*5e30*/  LDCU.64 UR6, c[0x0][0x358] ;  /* 0x00006b00ff0677ac */ /* 0x000ea20008000a00 */
[----:B------:R-:W-:Y:S02]  /*5e40*/  IMAD.MOV.U32 R79, RZ, RZ, 0x1 ;  /* 0x00000001ff4f7424 */ /* 0x000fe400078e00ff */
[----:B------:R-:W-:Y:S11]  /*5e50*/  ISETP.NE.AND.EX P2, PT, R73, RZ, PT, P2 ;  /* 0x000000ff4900720c */ /* 0x000ff60003f45320 */
[----:B------:R-:W-:Y:S02]  /*5e60*/  @!UPT UIADD3 URZ, UPT, UPT, URZ, URZ, URZ ;  /* 0x000000fffffff290 */ /* 0x000fe4000fffe0ff */
[----:B------:R-:W3:Y:S01]  /*5e70*/  @P2 LDC.64 R2, c[0x0][0x888] ;  /* 0x00022200ff022b82 */ /* 0x000ee20000000a00 */
[----:B-1----:R-:W-:Y:S04]  /*5e80*/  @P2 IMAD R0, R74, UR36, RZ ;  /* 0x000000244a002c24 */ /* 0x002fe8000f8e02ff */
[----:B---3--:R-:W-:Y:S04]  /*5e90*/  @P2 IMAD.WIDE R2, R0, 0x4, R2 ;  /* 0x0000000400022825 */ /* 0x008fe800078e0202 */
[----:B------:R-:W-:Y:S01]  /*5ea0*/  HFMA2 R0, -RZ, RZ, 0, 5.9604644775390625e-08 ;  /* 0x00000001ff007431 */ /* 0x000fe200000001ff */
[----:B--2--5:R2:W5:Y:S04]  /*5eb0*/  @P2 LDG.E R39, desc[UR6][R2.64] ;  /* 0x0000000602272981 */ /* 0x024568000c1e1900 */
[----:B------:R-:W-:Y:S01]  /*5ec0*/  @!P2 PRMT R79, R0, 0x7610, R79 ;  /* 0x00007610004fa816 */ /* 0x000fe2000000004f */
[----:B--2---:R-:W3:Y:S06]  /*5ed0*/  @!P2 LDC R39, c[0x0][0x880] ;  /* 0x00022000ff27ab82 */ /* 0x004eec0000000800 */
.L_x_99:
[----:B------:R-:W-:Y:S05]  /*5ee0*/  @!P4 BRA `(.L_x_100) ;  /* 0x000000000024c947 */ /* 0x000fea0003800000 */
[----:B------:R-:W-:Y:S01]  /*5ef0*/  ISETP.NE.U32.AND P2, PT, R68, RZ, PT ;  /* 0x000000ff4400720c */ /* 0x000fe20003f45070 */
[----:B------:R-:W2:Y:S03]  /*5f00*/  LDCU.64 UR6, c[0x0][0x358] ;  /* 0x00006b00ff0677ac */ /* 0x000ea60008000a00 */
[----:B------:R-:W-:Y:S11]  /*5f10*/  ISETP.NE.AND.EX P2, PT, R69, RZ, PT, P2 ;  /* 0x000000ff4500720c */ /* 0x000ff60003f45320 */
[----:B------:R-:W-:Y:S02]  /*5f20*/  @!UPT UIADD3 URZ, UPT, UPT, URZ, URZ, URZ ;  /* 0x000000fffffff290 */ /* 0x000fe4000fffe0ff */
[----:B------:R-:W4:Y:S01]  /*5f30*/  @P2 LDC.64 R2, c[0x0][0x8a8] ;  /* 0x00022a00ff022b82 */ /* 0x000f220000000a00 */
[----:B-1----:R-:W-:Y:S04]  /*5f40*/  @P2 IMAD R0, R70, UR36, RZ ;  /* 0x0000002446002c24 */ /* 0x002fe8000f8e02ff */
[----:B----4-:R-:W-:Y:S05]  /*5f50*/  @P2 IMAD.WIDE R2, R0, 0x4, R2 ;  /* 0x0000000400022825 */ /* 0x010fea00078e0202 */
[----:B--2--5:R2:W5:Y:S02]  /*5f60*/  @P2 LDG.E R38, desc[UR6][R2.64] ;  /* 0x0000000602262981 */ /* 0x024564000c1e1900 */
[----:B--2---:R-:W4:Y:S02]  /*5f70*/  @!P2 LDC R38, c[0x0][0x8a0] ;  /* 0x00022800ff26ab82 */ /* 0x004f240000000800 */
.L_x_100:
[----:B---3-5:R-:W-:Y:S01]  /*5f80*/  @P0 FSETP.NEU.AND P4, PT, R39, RZ, PT ;  /* 0x000000ff2700020b */ /* 0x028fe20003f8d000 */
[----:B-1----:R-:W-:Y:S01]  /*5f90*/  IMAD.U32 R0, RZ, RZ, UR4 ;  /* 0x00000004ff007e24 */ /* 0x002fe2000f8e00ff */
[----:B------:R-:W-:Y:S01]  /*5fa0*/  @P0 LOP3.LUT P2, RZ, R79, 0xff, RZ, 0xc0, !PT ;  /* 0x000000ff4fff0812 */ /* 0x000fe2000784c0ff */
[----:B------:R-:W-:Y:S01]  /*5fb0*/  BSSY B1, `(.L_x_101) ;  /* 0x0000039000017945 */ /* 0x000fe20003800000 */
[----:B------:R-:W-:Y:S02]  /*5fc0*/  @P0 SEL R2, RZ, 0xffffffff, P4 ;  /* 0xffffffffff020807 */ /* 0x000fe40002000000 */
[----:B------:R-:W-:Y:S02]  /*5fd0*/  CS2R R66, SRZ ;  /* 0x0000000000427805 */ /* 0x000fe4000001ff00 */
[----:B------:R-:W-:Y:S02]  /*5fe0*/  LEA R22, R36, UR44, 0x3 ;  /* 0x0000002c24167c11 */ /* 0x000fe4000f8e18ff */
[----:B------:R-:W-:Y:S02]  /*5ff0*/  CS2R R64, SRZ ;  /* 0x0000000000407805 */ /* 0x000fe4000001ff00 */
[----:B------:R-:W-:Y:S02]  /*6000*/  @P1 SEL R2, R0, R2, !P2 ;  /* 0x0000000200021207 */ /* 0x000fe40005000000 */
[----:B------:R-:W-:Y:S02]  /*6010*/  CS2R R18, SRZ ;  /* 0x0000000000127805 */ /* 0x000fe4000001ff00 */
[----:B------:R-:W-:Y:S02]  /*6020*/  SHF.L.U32 R3, R84, 0x1f, RZ ;  /* 0x0000001f54037819 */ /* 0x000fe400000006ff */
[----:B------:R-:W-:Y:S02]  /*6030*/  CS2R R16, SRZ ;  /* 0x0000000000107805 */ /* 0x000fe4000001ff00 */
[----:B------:R-:W-:Y:S02]  /*6040*/  @P0 LOP3.LUT R2, R2, 0x1, RZ, 0xc0, !PT ;  /* 0x0000000102020812 */ /* 0x000fe400078ec0ff */
[----:B------:R-:W-:Y:S02]  /*6050*/  PLOP3.LUT P5, PT, PT, PT, PT, 0x8, 0x80 ;  /* 0x000000000080781c */ /* 0x000fe40003fae170 */
[----:B------:R-:W-:Y:S02]  /*6060*/  ISETP.NE.U32.OR P1, PT, R2, 0x1, !P0 ;  /* 0x000000010200780c */ /* 0x000fe40004725470 */
[----:B------:R-:W-:Y:S11]  /*6070*/  LEA.HI R2, R36, R36, RZ, 0x1 ;  /* 0x0000002424027211 */ /* 0x000ff600078f08ff */
[----:B------:R-:W-:Y:S04]  /*6080*/  @P1 SHF.L.U32 R0, R82, 0x1f, RZ ;  /* 0x0000001f52001819 */ /* 0x000fe800000006ff */
[----:B------:R1:W2:Y:S01]  /*6090*/  @P1 SYNCS.PHASECHK.TRANS64.TRYWAIT P0, [UR44+0xd0], R0 ;  /* 0x0000d000ff0015a7 */ /* 0x0002a2000800112c */
[----:B------:R3:W3:Y:S01]  /*60a0*/  SYNCS.PHASECHK.TRANS64.TRYWAIT P4, [R22+URZ+0x110], R3 ;  /* 0x00011003160075a7 */ /* 0x0006e200080811ff */
[C---:B-1----:R-:W-:Y:S01]  /*60b0*/  IMAD.SHL.U32 R0, R2.reuse, 0x20, RZ ;  /* 0x0000002002007824 */ /* 0x042fe200078e00ff */
[----:B------:R-:W-:Y:S04]  /*60c0*/  LOP3.LUT R2, R2, 0xffe, RZ, 0xc0, !PT ;  /* 0x00000ffe02027812 */ /* 0x000fe800078ec0ff */
[----:B------:R-:W-:Y:S01]  /*60d0*/  LOP3.LUT R0, R0, 0xffffffc0, RZ, 0xc0, !PT ;  /* 0xffffffc000007812 */ /* 0x000fe200078ec0ff */
[----:B------:R-:W-:Y:S04]  /*60e0*/  IMAD.IADD R2, R36, 0x1, -R2 ;  /* 0x0000000124027824 */ /* 0x000fe800078e0a02 */
[----:B------:R-:W-:Y:S04]  /*60f0*/  IMAD.IADD R0, R37, 0x1, R0 ;  /* 0x0000000125007824 */ /* 0x000fe800078e0200 */
[----:B------:R-:W-:Y:S01]  /*6100*/  IMAD R2, R2, 0x100000, R0 ;  /* 0x0010000002027824 */ /* 0x000fe200078e0200 */
[----:B--2---:R-:W-:Y:S01]  /*6110*/  @P1 PLOP3.LUT P5, PT, P0, PT, PT, 0x8, 0x80 ;  /* 0x000000000080181c */ /* 0x004fe200007ae170 */
[----:B------:R-:W-:Y:S01]  /*6120*/  @!UPT UIADD3 URZ, UPT, UPT, URZ, URZ, URZ ;  /* 0x000000fffffff290 */ /* 0x000fe2000fffe0ff */
[----:B---3--:R-:W-:Y:S11]  /*6130*/  @!P1 BRA `(.L_x_102) ;  /* 0x0000000000809947 */ /* 0x008ff60003800000 */
[----:B------:R-:W-:Y:S01]  /*6140*/  ISETP.NE.U32.AND P0, PT, RZ, UR58, PT ;  /* 0x0000003aff007c0c */ /* 0x000fe2000bf05070 */
[----:B------:R-:W-:Y:S01]  /*6150*/  BSSY B0, `(.L_x_103) ;  /* 0x0000012000007945 */ /* 0x000fe20003800000 */
[----:B------:R-:W-:Y:S02]  /*6160*/  FSETP.NEU.AND P2, PT, R39, RZ, PT ;  /* 0x000000ff2700720b */ /* 0x000fe40003f4d000 */
[----:B------:R-:W-:Y:S02]  /*6170*/  CS2R R18, SRZ ;  /* 0x0000000000127805 */ /* 0x000fe4000001ff00 */
[----:B------:R-:W-:Y:S02]  /*6180*/  ISETP.NE.AND.EX P0, PT, RZ, UR59, PT, P0 ;  /* 0x0000003bff007c0c */ /* 0x000fe4000bf05300 */
[----:B------:R-:W-:Y:S02]  /*6190*/  CS2R R16, SRZ ;  /* 0x0000000000107805 */ /* 0x000fe4000001ff00 */
[----:B------:R-:W-:Y:S02]  /*61a0*/  LOP3.LUT P1, RZ, R79, 0xff, RZ, 0xc0, !PT ;  /* 0x000000ff4fff7812 */ /* 0x000fe4000782c0ff */
[----:B------:R-:W-:Y:S02]  /*61b0*/  CS2R R66, SRZ ;  /* 0x0000000000427805 */ /* 0x000fe4000001ff00 */
[----:B------:R-:W-:Y:S02]  /*61c0*/  SEL R0, RZ, 0xffffffff, P2 ;  /* 0xffffffffff007807 */ /* 0x000fe40001000000 */
[----:B------:R-:W-:Y:S02]  /*61d0*/  CS2R R64, SRZ ;  /* 0x0000000000407805 */ /* 0x000fe4000001ff00 */
[----:B------:R-:W-:Y:S04]  /*61e0*/  SEL R4, RZ, 0xffffffff, P0 ;  /* 0xffffffffff047807 */ /* 0x000fe80000000000 */
[----:B------:R-:W-:Y:S04]  /*61f0*/  @P3 SEL R0, R4, R0, !P1 ;  /* 0x0000000004003207 */ /* 0x000fe80004800000 */
[----:B------:R-:W-:Y:S04]  /*6200*/  LOP3.LUT R0, R0, 0x1, RZ, 0xc0, !PT ;  /* 0x0000000100007812 */ /* 0x000fe800078ec0ff */
[----:B------:R-:W-:Y:S01]  /*6210*/  ISETP.NE.U32.AND P0, PT, R0, 0x1, PT ;  /* 0x000000010000780c */ /* 0x000fe20003f05070 */
[----:B------:R-:W-:Y:S01]  /*6220*/  @!UPT UIADD3 URZ, UPT, UPT, URZ, URZ, URZ ;  /* 0x000000fffffff290 */ /* 0x000fe2000fffe0ff */
[----:B------:R-:W-:Y:S11]  /*6230*/  @!P5 BRA `(.L_x_104) ;  /* 0x00000000000cd947 */ /* 0x000ff60003800000 */
[----:B------:R-:W-:Y:S04]  /*6240*/  SHF.L.U32 R4, R82, 0x1f, RZ ;  /* 0x0000001f52047819 */ /* 0x000fe800000006ff */
[----:B------:R-:W1:Y:S02]  /*6250*/  SYNCS.PHASECHK.TRANS64.TRYWAIT P1, [UR44+0xd0], R4 ;  /* 0x0000d004ff0075a7 */ /* 0x000e64000802112c */
[----:B-1----:R-:W-:Y:S05]  /*6260*/  @!P1 BRA `(.L_x_105) ;  /* 0x0000001800289947 */ /* 0x002fea0003800000 */
.L_x_104:
[----:B------:R-:W-:Y:S05]  /*6270*/  BSYNC B0 ;  /* 0x0000000000007941 */ /* 0x000fea0003800000 */
.L_x_103:
[----:B------:R2:W3:Y:S01]  /*6280*/  @P0 LDS.128 R16, [R78+UR44+0x200] ;  /* 0x0002002c4e100984 */ /* 0x0004e20008000c00 */
[----:B------:R-:W-:Y:S01]  /*6290*/  UIADD3 UR4, UPT, UPT, UR44, 0xd8, URZ ;  /* 0x000000d82c047890 */ /* 0x000fe2000fffe0ff */
[----:B------:R-:W-:Y:S02]  /*62a0*/  LOP3.LUT R82, R82, 0x1, RZ, 0x3c, !PT ;  /* 0x0000000152527812 */ /* 0x000fe400078e3cff */
[----:B------:R2:W1:Y:S01]  /*62b0*/  @P0 LDS.128 R64, [R77+0x10] ;  /* 0x000010004d400984 */ /* 0x0004620000000c00 */
[----:B------:R-:W-:Y:S01]  /*62c0*/  UPRMT UR4, UR52, 0x654, UR4 ;  /* 0x0000065434047896 */ /* 0x000fe20008000004 */
[----:B------:R-:W-:Y:S01]  /*62d0*/  @!PT LDS RZ, [RZ] ;  /* 0x00000000fffff984 */ /* 0x000fe20000000800 */
[----:B------:R-:W-:Y:S01]  /*62e0*/  @!PT LDS RZ, [RZ] ;  /* 0x00000000fffff984 */ /* 0x000fe20000000800 */
[----:B------:R-:W-:Y:S01]  /*62f0*/  @!PT LDS RZ, [RZ] ;  /* 0x00000000fffff984 */ /* 0x000fe20000000800 */
[----:B------:R-:W-:Y:S01]  /*6300*/  @!PT LDS RZ, [RZ] ;  /* 0x00000000fffff984 */ /* 0x000fe20000000800 */
[----:B------:R5:W-:Y:S06]  /*6310*/  MEMBAR.ALL.CTA ;  /* 0x0000000000007992 */ /* 0x000bec0000008000 */
[----:B-----5:R-:W5:Y:S02]  /*6320*/  FENCE.VIEW.ASYNC.S ;  /* 0x00000000000073c6 */ /* 0x020f640000000000 */
[----:B-----5:R-:W-:Y:S03]  /*6330*/  SYNCS.ARRIVE.TRANS64.RED.A1T0 RZ, [UR4], RZ ;  /* 0x000000ffffff79a7 */ /* 0x020fe60008100404 */
.L_x_102:
[----:B------:R-:W-:Y:S05]  /*6340*/  BSYNC B1 ;  /* 0x0000000000017941 */ /* 0x000fea0003800000 */
.L_x_101:
[----:B-1----:R-:W-:Y:S04]  /*6350*/  SHF.R.U32.HI R0, RZ, 0x15, R2 ;  /* 0x00000015ff007819 */ /* 0x002fe80000011602 */
[----:B------:R-:W-:Y:S01]  /*6360*/  LOP3.LUT P0, RZ, R0, 0x3, R80, 0x48, !PT ;  /* 0x0000000300ff7812 */ /* 0x000fe20007804850 */
[----:B------:R-:W-:Y:S01]  /*6370*/  @!UPT UIADD3 URZ, UPT, UPT, URZ, URZ, URZ ;  /* 0x000000fffffff290 */ /* 0x000fe2000fffe0ff */
[----:B------:R-:W-:Y:S11]  /*6380*/  @P4 BRA `(.L_x_106) ;  /* 0x0000000000084947 */ /* 0x000ff60003800000 */
[----:B------:R-:W1:Y:S02]  /*6390*/  SYNCS.PHASECHK.TRANS64.TRYWAIT P1, [R22+URZ+0x110], R3 ;  /* 0x00011003160075a7 */ /* 0x000e6400080211ff */
[----:B-1----:R-:W-:Y:S05]  /*63a0*/  @!P1 BRA `(.L_x_107) ;  /* 0x0000001400f09947 */ /* 0x002fea0003800000 */
.L_x_106:
[----:B------:R-:W-:Y:S05]  /*63b0*/  @!P0 BRA `(.L_x_108) ;  /* 0x0000000000408947 */ /* 0x000fea0003800000 */
[----:B------:R-:W1:Y:S01]  /*63c0*/  LDCU.64 UR8, c[0x4][0x70] ;  /* 0x01000e00ff0877ac */ /* 0x000e620008000a00 */
[----:B------:R-:W-:Y:S01]  /*63d0*/  MOV R15, 0x0 ;  /* 0x00000000000f7802 */ /* 0x000fe20000000f00 */
[----:B------:R-:W-:Y:S02]  /*63e0*/  HFMA2 R12, -RZ, RZ, 0, 5.9604644775390625e-08 ;  /* 0x00000001ff0c7431 */ /* 0x000fe400000001ff */
[----:B------:R-:W-:Y:S02]  /*63f0*/  IMAD.MOV.U32 R8, RZ, RZ, 0x192 ;  /* 0x00000192ff087424 */ /* 0x000fe400078e00ff */
[----:B------:R-:W-:Y:S01]  /*6400*/  IMAD.MOV.U32 R13, RZ, RZ, RZ ;  /* 0x000000ffff0d7224 */ /* 0x000fe200078e00ff */
[----:B------:R-:W5:Y:S01]  /*6410*/  LDCU.64 UR6, c[0x4][0x78] ;  /* 0x01000f00ff0677ac */ /* 0x000f620008000a00 */
[----:B------:R-:W2:Y:S01]  /*6420*/  LDC.64 R14, c[0x4][R15] ;  /* 0x010000000f0e7b82 */ /* 0x000ea20000000a00 */
[----:B------:R-:W3:Y:S01]  /*6430*/  LDCU.64 UR4, c[0x4][0x10] ;  /* 0x01000200ff0477ac */ /* 0x000ee20008000a00 */
[----:B-1----:R-:W-:Y:S01]  /*6440*/  MOV R5, UR9 ;  /* 0x0000000900057c02 */ /* 0x002fe20008000f00 */
[----:B------:R-:W-:Y:S01]  /*6450*/  IMAD.U32 R4, RZ, RZ, UR8 ;  /* 0x00000008ff047e24 */ /* 0x000fe2000f8e00ff */
[----:B-----5:R-:W-:Y:S01]  /*6460*/  MOV R7, UR7 ;  /* 0x0000000700077c02 */ /* 0x020fe20008000f00 */
[----:B------:R-:W-:Y:S01]  /*6470*/  IMAD.U32 R6, RZ, RZ, UR6 ;  /* 0x00000006ff067e24 */ /* 0x000fe2000f8e00ff */
[----:B---3--:R-:W-:Y:S01]  /*6480*/  MOV R11, UR5 ;  /* 0x00000005000b7c02 */ /* 0x008fe20008000f00 */
[----:B------:R-:W-:Y:S02]  /*6490*/  IMAD.U32 R10, RZ, RZ, UR4 ;  /* 0x00000004ff0a7e24 */ /* 0x000fe4000f8e00ff */
[----:B------:R-:W-:Y:S07]  /*64a0*/  LEPC R20, `(.L_x_108) ;  /* 0x000000001014794e */ /* 0x000fee0000000000 */
[----:B--2-4-:R-:W-:Y:S05]  /*64b0*/  CALL.ABS.NOINC R14 ;  /* 0x000000000e007343 */ /* 0x014fea0003c00000 */
.L_x_108:
[----:B------:R-:W-:Y:S01]  /*64c0*/  LOP3.LUT P0, RZ, R76, 0x60, RZ, 0xc0, !PT ;  /* 0x000000604cff7812 */ /* 0x000fe2000780c0ff */
[----:B------:R-:W-:Y:S05]  /*64d0*/  WARPSYNC.ALL ;  /* 0x0000000000007948 */ /* 0x000fea0003800000 */
[----:B------:R-:W-:Y:S01]  /*64e0*/  R2UR UR4, R2 ;  /* 0x00000000020472ca */ /* 0x000fe200000e0000 */
[----:B------:R-:W-:Y:S01]  /*64f0*/  BSSY.RECONVERGENT B0, `(.L_x_109) ;  /* 0x000009f000007945 */ /* 0x000fe20003800200 */
[-C--:B---3--:R-:W-:Y:S02]  /*6500*/  F2FP.F16.E5M2.UNPACK_B R2, R16.reuse ;  /* 0x00000010ff02723e */ /* 0x088fe400020004ff */
[----:B------:R-:W-:Y:S02]  /*6510*/  F2FP.F16.E5M2.UNPACK_B R16, R16.H1 ;  /* 0x00000010ff10723e */ /* 0x000fe400030004ff */
[----:B------:R-:W-:Y:S01]  /*6520*/  R2UR UR5, R22 ;  /* 0x00000000160572ca */ /* 0x000fe200000e0000 */
[----:B------:R-:W-:Y:S01]  /*6530*/  HADD2.F32 R0, -RZ, R2.H0_H0 ;  /* 0x20000002ff007230 */ /* 0x000fe20000004100 */
[-C--:B------:R-:W-:Y:S01]  /*6540*/  F2FP.F16.E5M2.UNPACK_B R42, R17.reuse ;  /* 0x00000011ff2a723e */ /* 0x080fe200020004ff */
[--C-:B------:R-:W-:Y:S01]  /*6550*/  HADD2.F32 R3, -RZ, R16.reuse.H0_H0 ;  /* 0x20000010ff037230 */ /* 0x100fe20000004100 */
[----:B------:R-:W-:Y:S01]  /*6560*/  F2FP.F16.E5M2.UNPACK_B R44, R17.H1 ;  /* 0x00000011ff2c723e */ /* 0x000fe200030004ff */
[----:B------:R-:W-:Y:S01]  /*6570*/  HADD2.F32 R40, -RZ, R16.H1_H1 ;  /* 0x30000010ff287230 */ /* 0x000fe20000004100 */
[-C--:B------:R-:W-:Y:S01]  /*6580*/  F2FP.F16.E5M2.UNPACK_B R46, R18.reuse ;  /* 0x00000012ff2e723e */ /* 0x080fe200020004ff */
[----:B------:R-:W-:Y:S01]  /*6590*/  HADD2.F32 R2, -RZ, R2.H1_H1 ;  /* 0x30000002ff027230 */ /* 0x000fe20000004100 */
[----:B------:R-:W-:Y:S01]  /*65a0*/  F2FP.F16.E5M2.UNPACK_B R48, R18.H1 ;  /* 0x00000012ff30723e */ /* 0x000fe200030004ff */
[--C-:B------:R-:W-:Y:S01]  /*65b0*/  HADD2.F32 R41, -RZ, R42.reuse.H0_H0 ;  /* 0x2000002aff297230 */ /* 0x100fe20000004100 */
[-C--:B------:R-:W-:Y:S01]  /*65c0*/  F2FP.F16.E5M2.UNPACK_B R50, R19.reuse ;  /* 0x00000013ff32723e */ /* 0x080fe200020004ff */
[----:B------:R-:W-:Y:S01]  /*65d0*/  HADD2.F32 R42, -RZ, R42.H1_H1 ;  /* 0x3000002aff2a7230 */ /* 0x000fe20000004100 */
[----:B------:R-:W-:Y:S01]  /*65e0*/  F2FP.F16.E5M2.UNPACK_B R52, R19.H1 ;  /* 0x00000013ff34723e */ /* 0x000fe200030004ff */
[----:B------:R-:W-:Y:S01]  /*65f0*/  HADD2.F32 R43, -RZ, R44.H0_H0 ;  /* 0x2000002cff2b7230 */ /* 0x000fe20000004100 */
[----:B------:R-:W-:Y:S01]  /*6600*/  LDTM.16dp32bit_t0_t15.x32 R4, tmem[UR4] ;  /* 0x00000004000479ee */ /* 0x000fe20008a80000 */
[----:B------:R-:W1:Y:S01]  /*6610*/  LDTM.16dp32bit_t16_t31.x32 R4, tmem[UR4+0x20] ;  /* 0x00002004000479ee */ /* 0x000e620008aa0000 */
[----:B------:R-:W-:Y:S01]  /*6620*/  NOP ;  /* 0x0000000000007918 */ /* 0x000fe20000000000 */
[----:B------:R-:W-:Y:S01]  /*6630*/  UIADD3 UR4, UPT, UPT, UR5, 0x130, URZ ;  /* 0x0000013005047890 */ /* 0x000fe2000fffe0ff */
[--C-:B------:R-:W-:Y:S01]  /*6640*/  HADD2.F32 R45, -RZ, R46.reuse.H0_H0 ;  /* 0x2000002eff2d7230 */ /* 0x100fe20000004100 */
[----:B------:R-:W-:Y:S01]  /*6650*/  F2FP.F16.E5M2.UNPACK_B R54, R64 ;  /* 0x00000040ff36723e */ /* 0x000fe200020004ff */
[----:B------:R-:W-:Y:S01]  /*6660*/  HADD2.F32 R46, -RZ, R46.H1_H1 ;  /* 0x3000002eff2e7230 */ /* 0x000fe20000004100 */
[----:B------:R-:W-:Y:S01]  /*6670*/  UPRMT UR4, UR52, 0x654, UR4 ;  /* 0x0000065434047896 */ /* 0x000fe20008000004 */
[--C-:B------:R-:W-:Y:S01]  /*6680*/  HADD2.F32 R49, -RZ, R50.reuse.H0_H0 ;  /* 0x20000032ff317230 */ /* 0x100fe20000004100 */
[-C--:B------:R-:W-:Y:S01]  /*6690*/  F2FP.F16.E5M2.UNPACK_B R58, R65.reuse ;  /* 0x00000041ff3a723e */ /* 0x080fe200020004ff */
[----:B------:R-:W-:Y:S01]  /*66a0*/  HADD2.F32 R50, -RZ, R50.H1_H1 ;  /* 0x30000032ff327230 */ /* 0x000fe20000004100 */
[----:B------:R-:W-:Y:S01]  /*66b0*/  F2FP.F16.E5M2.UNPACK_B R62, R66 ;  /* 0x00000042ff3e723e */ /* 0x000fe200020004ff */
[--C-:B------:R-:W-:Y:S01]  /*66c0*/  HADD2.F32 R53, -RZ, R54.reuse.H0_H0 ;  /* 0x20000036ff357230 */ /* 0x100fe20000004100 */
[----:B------:R-:W-:Y:S01]  /*66d0*/  F2FP.F16.E5M2.UNPACK_B R56, R64.H1 ;  /* 0x00000040ff38723e */ /* 0x000fe200030004ff */
[----:B------:R-:W-:Y:S01]  /*66e0*/  HADD2.F32 R54, -RZ, R54.H1_H1 ;  /* 0x30000036ff367230 */ /* 0x000fe20000004100 */
[----:B------:R-:W-:Y:S01]  /*66f0*/  F2FP.F16.E5M2.UNPACK_B R60, R65.H1 ;  /* 0x00000041ff3c723e */ /* 0x000fe200030004ff */
[----:B-1----:R-:W-:Y:S01]  /*6700*/  SYNCS.ARRIVE.TRANS64.RED.A1T0 RZ, [UR4], RZ ;  /* 0x000000ffffff79a7 */ /* 0x002fe20008100404 */
[--C-:B------:R-:W-:Y:S01]  /*6710*/  HADD2.F32 R57, -RZ, R58.reuse.H0_H0 ;  /* 0x2000003aff397230 */ /* 0x100fe20000004100 */
[-C--:B------:R-:W-:Y:S01]  /*6720*/  F2FP.F16.E5M2.UNPACK_B R65, R67.reuse ;  /* 0x00000043ff41723e */ /* 0x080fe200020004ff */
[----:B------:R-:W-:Y:S01]  /*6730*/  HADD2.F32 R58, -RZ, R58.H1_H1 ;  /* 0x3000003aff3a7230 */ /* 0x000fe20000004100 */
[----:B------:R-:W-:Y:S01]  /*6740*/  F2FP.F16.E5M2.UNPACK_B R64, R66.H1 ;  /* 0x00000042ff40723e */ /* 0x000fe200030004ff */
[--C-:B------:R-:W-:Y:S01]  /*6750*/  HADD2.F32 R61, -RZ, R62.reuse.H0_H0 ;  /* 0x2000003eff3d7230 */ /* 0x100fe20000004100 */
[----:B------:R-:W-:Y:S01]  /*6760*/  F2FP.F16.E5M2.UNPACK_B R67, R67.H1 ;  /* 0x00000043ff43723e */ /* 0x000fe200030004ff */
[----:B------:R-:W-:Y:S01]  /*6770*/  HADD2.F32 R62, -RZ, R62.H1_H1 ;  /* 0x3000003eff3e7230 */ /* 0x000fe20000004100 */
[----:B------:R-:W-:Y:S01]  /*6780*/  IADD3 R36, PT, PT, R36, 0x1, RZ ;  /* 0x0000000124247810 */ /* 0x000fe20007ffe0ff */
[C---:B----4-:R-:W-:Y:S01]  /*6790*/  FMUL R4, R38.reuse, R4 ;  /* 0x0000000426047220 */ /* 0x050fe20000400000 */
[C---:B------:R-:W-:Y:S01]  /*67a0*/  FMUL R5, R38.reuse, R5 ;  /* 0x0000000526057220 */ /* 0x040fe20000400000 */
[C---:B------:R-:W-:Y:S01]  /*67b0*/  FMUL R8, R38.reuse, R8 ;  /* 0x0000000826087220 */ /* 0x040fe20000400000 */
[C---:B------:R-:W-:Y:S01]  /*67c0*/  FMUL R9, R38.reuse, R9 ;  /* 0x0000000926097220 */ /* 0x040fe20000400000 */
[C---:B------:R-:W-:Y:S01]  /*67d0*/  FFMA R4, R39.reuse, R0, R4 ;  /* 0x0000000027047223 */ /* 0x040fe20000000004 */
[C---:B------:R-:W-:Y:S01]  /*67e0*/  FFMA R5, R39.reuse, R2, R5 ;  /* 0x0000000227057223 */ /* 0x040fe20000000005 */
[C---:B------:R-:W-:Y:S01]  /*67f0*/  FMUL R12, R38.reuse, R12 ;  /* 0x0000000c260c7220 */ /* 0x040fe20000400000 */
        /* <DEDUP_REMOVED lines=10> */
[----:B------:R-:W-:Y:S02]  /*68a0*/  HADD2.F32 R44, -RZ, R44.H1_H1 ;  /* 0x3000002cff2c7230 */ /* 0x000fe40000004100 */
[C---:B------:R-:W-:Y:S01]  /*68b0*/  FMUL R10, R38.reuse, R10 ;  /* 0x0000000a260a7220 */ /* 0x040fe20000400000 */
[C---:B------:R-:W-:Y:S01]  /*68c0*/  FFMA R6, R39.reuse, R3, R6 ;  /* 0x0000000327067223 */ /* 0x040fe20000000006 */
[C---:B------:R-:W-:Y:S01]  /*68d0*/  FFMA R7, R39.reuse, R40, R7 ;  /* 0x0000002827077223 */ /* 0x040fe20000000007 */
[C---:B------:R-:W-:Y:S01]  /*68e0*/  FFMA R8, R39.reuse, R41, R8 ;  /* 0x0000002927087223 */ /* 0x040fe20000000008 */
[C---:B------:R-:W-:Y:S01]  /*68f0*/  FFMA R9, R39.reuse, R42, R9 ;  /* 0x0000002a27097223 */ /* 0x040fe20000000009 */
[----:B------:R-:W-:Y:S01]  /*6900*/  FFMA R10, R39, R43, R10 ;  /* 0x0000002b270a7223 */ /* 0x000fe2000000000a */
[--C-:B------:R-:W-:Y:S01]  /*6910*/  HADD2.F32 R40, -RZ, R65.reuse.H0_H0 ;  /* 0x20000041ff287230 */ /* 0x100fe20000004100 */
[----:B------:R-:W-:Y:S01]  /*6920*/  F2FP.SATFINITE.E5M2.F32.PACK_AB_MERGE_C R86, R7, R6, RZ ;  /* 0x000000060756723e */ /* 0x000fe200048060ff */
[C---:B------:R-:W-:Y:S01]  /*6930*/  FMUL R7, R38.reuse, R24 ;  /* 0x0000001826077220 */ /* 0x040fe20000400000 */
[C---:B------:R-:W-:Y:S01]  /*6940*/  FMUL R24, R38.reuse, R29 ;  /* 0x0000001d26187220 */ /* 0x040fe20000400000 */
[C---:B------:R-:W-:Y:S01]  /*6950*/  FMUL R29, R38.reuse, R34 ;  /* 0x00000022261d7220 */ /* 0x040fe20000400000 */
[----:B------:R-:W-:Y:S02]  /*6960*/  HADD2.F32 R65, -RZ, R65.H1_H1 ;  /* 0x30000041ff417230 */ /* 0x000fe40000004100 */
[C---:B------:R-:W-:Y:S01]  /*6970*/  FMUL R11, R38.reuse, R11 ;  /* 0x0000000b260b7220 */ /* 0x040fe20000400000 */
[--C-:B------:R-:W-:Y:S02]  /*6980*/  HADD2.F32 R47, -RZ, R48.reuse.H0_H0 ;  /* 0x20000030ff2f7230 */ /* 0x100fe40000004100 */
[C---:B------:R-:W-:Y:S01]  /*6990*/  FMUL R14, R38.reuse, R14 ;  /* 0x0000000e260e7220 */ /* 0x040fe20000400000 */
[----:B------:R-:W-:Y:S02]  /*69a0*/  HADD2.F32 R48, -RZ, R48.H1_H1 ;  /* 0x30000030ff307230 */ /* 0x000fe40000004100 */
[C---:B------:R-:W-:Y:S01]  /*69b0*/  FFMA R11, R39.reuse, R44, R11 ;  /* 0x0000002c270b7223 */ /* 0x040fe2000000000b */
[C---:B------:R-:W-:Y:S01]  /*69c0*/  FFMA R12, R39.reuse, R45, R12 ;  /* 0x0000002d270c7223 */ /* 0x040fe2000000000c */
[C---:B------:R-:W-:Y:S01]  /*69d0*/  FFMA R13, R39.reuse, R46, R13 ;  /* 0x0000002e270d7223 */ /* 0x040fe2000000000d */
[----:B------:R-:W-:Y:S01]  /*69e0*/  FFMA R14, R39, R47, R14 ;  /* 0x0000002f270e7223 */ /* 0x000fe2000000000e */
[C---:B------:R-:W-:Y:S01]  /*69f0*/  FMUL R15, R38.reuse, R15 ;  /* 0x0000000f260f7220 */ /* 0x040fe20000400000 */
[--C-:B------:R-:W-:Y:S01]  /*6a00*/  HADD2.F32 R51, -RZ, R52.reuse.H0_H0 ;  /* 0x20000034ff337230 */ /* 0x100fe20000004100 */
[----:B------:R-:W-:Y:S01]  /*6a10*/  F2FP.SATFINITE.E5M2.F32.PACK_AB_MERGE_C R10, R11, R10, RZ ;  /* 0x0000000a0b0a723e */ /* 0x000fe200048060ff */
[----:B------:R-:W-:Y:S02]  /*6a20*/  HADD2.F32 R52, -RZ, R52.H1_H1 ;  /* 0x30000034ff347230 */ /* 0x000fe40000004100 */
[C---:B------:R-:W-:Y:S01]  /*6a30*/  FFMA R15, R39.reuse, R48, R15 ;  /* 0x00000030270f7223 */ /* 0x040fe2000000000f */
[C---:B------:R-:W-:Y:S01]  /*6a40*/  FFMA R16, R39.reuse, R49, R16 ;  /* 0x0000003127107223 */ /* 0x040fe20000000010 */
[C---:B------:R-:W-:Y:S01]  /*6a50*/  FFMA R17, R39.reuse, R50, R17 ;  /* 0x0000003227117223 */ /* 0x040fe20000000011 */
[C---:B------:R-:W-:Y:S01]  /*6a60*/  FMUL R18, R38.reuse, R18 ;  /* 0x0000001226127220 */ /* 0x040fe20000400000 */
[C---:B------:R-:W-:Y:S01]  /*6a70*/  FMUL R19, R38.reuse, R19 ;  /* 0x0000001326137220 */ /* 0x040fe20000400000 */
[--C-:B------:R-:W-:Y:S02]  /*6a80*/  HADD2.F32 R55, -RZ, R56.reuse.H0_H0 ;  /* 0x20000038ff377230 */ /* 0x100fe40000004100 */
[C---:B------:R-:W-:Y:S01]  /*6a90*/  FMUL R3, R38.reuse, R22 ;  /* 0x0000001626037220 */ /* 0x040fe20000400000 */
[C---:B------:R-:W-:Y:S01]  /*6aa0*/  FFMA R18, R39.reuse, R51, R18 ;  /* 0x0000003327127223 */ /* 0x040fe20000000012 */
[----:B------:R-:W-:Y:S02]  /*6ab0*/  HADD2.F32 R56, -RZ, R56.H1_H1 ;  /* 0x30000038ff387230 */ /* 0x000fe40000004100 */
[C---:B------:R-:W-:Y:S01]  /*6ac0*/  FFMA R19, R39.reuse, R52, R19 ;  /* 0x0000003427137223 */ /* 0x040fe20000000013 */
[C---:B------:R-:W-:Y:S01]  /*6ad0*/  FMUL R6, R38.reuse, R23 ;  /* 0x0000001726067220 */ /* 0x040fe20000400000 */
[C---:B------:R-:W-:Y:S01]  /*6ae0*/  FFMA R0, R39.reuse, R53, R0 ;  /* 0x0000003527007223 */ /* 0x040fe20000000000 */
[C---:B------:R-:W-:Y:S01]  /*6af0*/  FFMA R2, R39.reuse, R54, R2 ;  /* 0x0000003627027223 */ /* 0x040fe20000000002 */
[--C-:B------:R-:W-:Y:S02]  /*6b00*/  HADD2.F32 R59, -RZ, R60.reuse.H0_H0 ;  /* 0x2000003cff3b7230 */ /* 0x100fe40000004100 */
[C---:B------:R-:W-:Y:S01]  /*6b10*/  FFMA R3, R39.reuse, R55, R3 ;  /* 0x0000003727037223 */ /* 0x040fe20000000003 */
[----:B------:R-:W-:Y:S02]  /*6b20*/  HADD2.F32 R60, -RZ, R60.H1_H1 ;  /* 0x3000003cff3c7230 */ /* 0x000fe40000004100 */
[C---:B------:R-:W-:Y:S01]  /*6b30*/  FMUL R21, R38.reuse, R26 ;  /* 0x0000001a26157220 */ /* 0x040fe20000400000 */
[C---:B------:R-:W-:Y:S01]  /*6b40*/  FMUL R22, R38.reuse, R27 ;  /* 0x0000001b26167220 */ /* 0x040fe20000400000 */
[C---:B------:R-:W-:Y:S01]  /*6b50*/  FFMA R6, R39.reuse, R56, R6 ;  /* 0x0000003827067223 */ /* 0x040fe20000000006 */
[C---:B------:R-:W-:Y:S01]  /*6b60*/  FFMA R7, R39.reuse, R57, R7 ;  /* 0x0000003927077223 */ /* 0x040fe20000000007 */
[C---:B------:R-:W-:Y:S01]  /*6b70*/  FMUL R23, R38.reuse, R28 ;  /* 0x0000001c26177220 */ /* 0x040fe20000400000 */
[C---:B------:R-:W-:Y:S01]  /*6b80*/  FFMA R20, R39.reuse, R58, R20 ;  /* 0x0000003a27147223 */ /* 0x040fe20000000014 */
[--C-:B------:R-:W-:Y:S02]  /*6b90*/  HADD2.F32 R63, -RZ, R64.reuse.H0_H0 ;  /* 0x20000040ff3f7230 */ /* 0x100fe40000004100 */
[C---:B------:R-:W-:Y:S01]  /*6ba0*/  FFMA R21, R39.reuse, R59, R21 ;  /* 0x0000003b27157223 */ /* 0x040fe20000000015 */
[----:B------:R-:W-:Y:S02]  /*6bb0*/  HADD2.F32 R64, -RZ, R64.H1_H1 ;  /* 0x30000040ff407230 */ /* 0x000fe40000004100 */
[C---:B------:R-:W-:Y:S01]  /*6bc0*/  FFMA R22, R39.reuse, R60, R22 ;  /* 0x0000003c27167223 */ /* 0x040fe20000000016 */
[C---:B------:R-:W-:Y:S01]  /*6bd0*/  FMUL R26, R38.reuse, R31 ;  /* 0x0000001f261a7220 */ /* 0x040fe20000400000 */
[C---:B------:R-:W-:Y:S01]  /*6be0*/  FMUL R27, R38.reuse, R32 ;  /* 0x00000020261b7220 */ /* 0x040fe20000400000 */
[C---:B------:R-:W-:Y:S01]  /*6bf0*/  FFMA R23, R39.reuse, R61, R23 ;  /* 0x0000003d27177223 */ /* 0x040fe20000000017 */
[----:B------:R-:W-:Y:S01]  /*6c00*/  FMUL R28, R38, R33 ;  /* 0x00000021261c7220 */ /* 0x000fe20000400000 */
[C---:B------:R-:W-:Y:S01]  /*6c10*/  FFMA R24, R39.reuse, R62, R24 ;  /* 0x0000003e27187223 */ /* 0x040fe20000000018 */
[--C-:B------:R-:W-:Y:S02]  /*6c20*/  HADD2.F32 R66, -RZ, R67.reuse.H0_H0 ;  /* 0x20000043ff427230 */ /* 0x100fe40000004100 */
[C---:B------:R-:W-:Y:S01]  /*6c30*/  FFMA R25, R39.reuse, R63, R25 ;  /* 0x0000003f27197223 */ /* 0x040fe20000000019 */
[----:B------:R-:W-:Y:S02]  /*6c40*/  HADD2.F32 R67, -RZ, R67.H1_H1 ;  /* 0x30000043ff437230 */ /* 0x000fe40000004100 */
[----:B------:R-:W-:Y:S01]  /*6c50*/  FFMA R26, R39, R64, R26 ;  /* 0x00000040271a7223 */ /* 0x000fe2000000001a */
[----:B------:R-:W-:Y:S01]  /*6c60*/  F2FP.SATFINITE.E5M2.F32.PACK_AB_MERGE_C R14, R15, R14, RZ ;  /* 0x0000000e0f0e723e */ /* 0x000fe200048060ff */
[----:B------:R-:W-:Y:S01]  /*6c70*/  FFMA R27, R39, R40, R27 ;  /* 0x00000028271b7223 */ /* 0x000fe2000000001b */
[----:B------:R-:W-:Y:S01]  /*6c80*/  F2FP.SATFINITE.E5M2.F32.PACK_AB_MERGE_C R18, R19, R18, RZ ;  /* 0x000000121312723e */ /* 0x000fe200048060ff */
[C---:B------:R-:W-:Y:S01]  /*6c90*/  FFMA R28, R39.reuse, R65, R28 ;  /* 0x00000041271c7223 */ /* 0x040fe2000000001c */
[C---:B------:R-:W-:Y:S01]  /*6ca0*/  FFMA R29, R39.reuse, R66, R29 ;  /* 0x00000042271d7223 */ /* 0x040fe2000000001d */
[----:B------:R-:W-:Y:S01]  /*6cb0*/  FFMA R30, R39, R67, R30 ;  /* 0x00000043271e7223 */ /* 0x000fe2000000001e */
[----:B------:R-:W-:Y:S02]  /*6cc0*/  F2FP.SATFINITE.E5M2.F32.PACK_AB_MERGE_C R32, R5, R4, R86 ;  /* 0x000000040520723e */ /* 0x000fe40004806056 */
[----:B------:R-:W-:Y:S02]  /*6cd0*/  F2FP.SATFINITE.E5M2.F32.PACK_AB_MERGE_C R33, R9, R8, R10 ;  /* 0x000000080921723e */ /* 0x000fe4000480600a */
[----:B------:R-:W-:Y:S02]  /*6ce0*/  F2FP.SATFINITE.E5M2.F32.PACK_AB_MERGE_C R34, R13, R12, R14 ;  /* 0x0000000c0d22723e */ /* 0x000fe4000480600e */
[----:B------:R-:W-:Y:S02]  /*6cf0*/  F2FP.SATFINITE.E5M2.F32.PACK_AB_MERGE_C R35, R17, R16, R18 ;  /* 0x000000101123723e */ /* 0x000fe40004806012 */
[----:B------:R-:W-:Y:S02]  /*6d00*/  F2FP.SATFINITE.E5M2.F32.PACK_AB_MERGE_C R3, R6, R3, RZ ;  /* 0x000000030603723e */ /* 0x000fe400048060ff */
[----:B------:R-:W-:Y:S01]  /*6d10*/  F2FP.SATFINITE.E5M2.F32.PACK_AB_MERGE_C R5, R22, R21, RZ ;  /* 0x000000151605723e */ /* 0x000fe200048060ff */
[----:B------:R1:W-:Y:S01]  /*6d20*/  STS.128 [R78+UR44+0x1200], R32 ;  /* 0x001200204e007988 */ /* 0x0003e20008000c2c */
[----:B------:R-:W-:Y:S02]  /*6d30*/  F2FP.SATFINITE.E5M2.F32.PACK_AB_MERGE_C R6, R26, R25, RZ ;  /* 0x000000191a06723e */ /* 0x000fe400048060ff */
[----:B------:R-:W-:Y:S02]  /*6d40*/  F2FP.SATFINITE.E5M2.F32.PACK_AB_MERGE_C R29, R30, R29, RZ ;  /* 0x0000001d1e1d723e */ /* 0x000fe400048060ff */
[----:B------:R-:W-:Y:S02]  /*6d50*/  F2FP.SATFINITE.E5M2.F32.PACK_AB_MERGE_C R5, R20, R7, R5 ;  /* 0x000000071405723e */ /* 0x000fe40004806005 */
[----:B------:R-:W-:Y:S02]  /*6d60*/  F2FP.SATFINITE.E5M2.F32.PACK_AB_MERGE_C R4, R2, R0, R3 ;  /* 0x000000000204723e */ /* 0x000fe40004806003 */
[----:B------:R-:W-:Y:S02]  /*6d70*/  F2FP.SATFINITE.E5M2.F32.PACK_AB_MERGE_C R6, R24, R23, R6 ;  /* 0x000000171806723e */ /* 0x000fe40004806006 */
[----:B------:R-:W-:Y:S05]  /*6d80*/  F2FP.SATFINITE.E5M2.F32.PACK_AB_MERGE_C R7, R28, R27, R29 ;  /* 0x0000001b1c07723e */ /* 0x000fea000480601d */
[----:B------:R1:W-:Y:S01]  /*6d90*/  STS.128 [R77+0x1010], R4 ;  /* 0x001010044d007388 */ /* 0x0003e20000000c00 */
[----:B------:R-:W-:Y:S01]  /*6da0*/  @!PT LDS RZ, [RZ] ;  /* 0x00000000fffff984 */ /* 0x000fe20000000800 */
[----:B------:R-:W-:Y:S01]  /*6db0*/  @!PT LDS RZ, [RZ] ;  /* 0x00000000fffff984 */ /* 0x000fe20000000800 */
[----:B------:R-:W-:Y:S01]  /*6dc0*/  @!PT LDS RZ, [RZ] ;  /* 0x00000000fffff984 */ /* 0x000fe20000000800 */
[----:B------:R-:W-:Y:S01]  /*6dd0*/  @!PT LDS RZ, [RZ] ;  /* 0x00000000fffff984 */ /* 0x000fe20000000800 */
[----:B------:R3:W-:Y:S07]  /*6de0*/  MEMBAR.ALL.CTA ;  /* 0x0000000000007992 */ /* 0x0007ee0000008000 */
[----:B---3--:R-:W3:Y:S02]  /*6df0*/  FENCE.VIEW.ASYNC.S ;  /* 0x00000000000073c6 */ /* 0x008ee40000000000 */
[----:B---3--:R-:W-:Y:S06]  /*6e00*/  BAR.SYNC.DEFER_BLOCKING 0x1, 0x80 ;  /* 0x0042000000007b1d */ /* 0x008fec0000010000 */
[----:B------:R-:W-:Y:S05]  /*6e10*/  @P0 BRA `(.L_x_110) ;  /* 0x0000000000300947 */ /* 0x000fea0003800000 */
[----:B------:R-:W-:Y:S02]  /*6e20*/  UIADD3 UR4, UPT, UPT, UR44, 0x1200, URZ ;  /* 0x000012002c047890 */ /* 0x000fe4000fffe0ff */
[----:B------:R-:W-:Y:S02]  /*6e30*/  USHF.L.U32 UR9, UR45, 0x6, URZ ;  /* 0x000000062d097899 */ /* 0x000fe400080006ff */
[----:B------:R-:W-:Y:S02]  /*6e40*/  USHF.L.U32 UR10, UR46, 0x6, URZ ;  /* 0x000000062e0a7899 */ /* 0x000fe400080006ff */
[----:B------:R-:W-:Y:S01]  /*6e50*/  MOV R85, UR4 ;  /* 0x0000000400557c02 */ /* 0x000fe20008000f00 */
[----:B------:R-:W-:Y:S01]  /*6e60*/  UIADD3 UR4, UP0, UPT, UR62, 0x680, URZ ;  /* 0x000006803e047890 */ /* 0x000fe2000ff1e0ff */
[----:B------:R-:W-:Y:S02]  /*6e70*/  UMOV UR11, UR36 ;  /* 0x00000024000b7c82 */ /* 0x000fe40008000000 */
[----:B------:R-:W-:Y:S01]  /*6e80*/  R2UR UR8, R85 ;  /* 0x00000000550872ca */ /* 0x000fe200000e0000 */
[----:B------:R-:W-:Y:S11]  /*6e90*/  UIADD3.X UR5, UPT, UPT, URZ, UR63, URZ, UP0, !UPT ;  /* 0x0000003fff057290 */ /* 0x000ff600087fe4ff */
[----:B------:R-:W-:Y:S01]  /*6ea0*/  @!UPT UIADD3 URZ, UPT, UPT, URZ, URZ, URZ ;  /* 0x000000fffffff290 */ /* 0x000fe2000fffe0ff */
[----:B------:R3:W-:Y:S01]  /*6eb0*/  UTMASTG.3D [UR8], [UR4] ;  /* 0x00000008040073b5 */ /* 0x0007e20008010000 */
[----:B------:R0:W-:Y:S01]  /*6ec0*/  UTMACMDFLUSH ;  /* 0x00000000000079b7 */ /* 0x0001e20000000000 */
[----:B---3--:R-:W-:Y:S04]  /*6ed0*/  DEPBAR.LE SB0, 0x0 ;  /* 0x000080000000791a */ /* 0x008fe80000000000 */
.L_x_110:
[----:B------:R-:W-:Y:S05]  /*6ee0*/  BSYNC.RECONVERGENT B0 ;  /* 0x0000000000007941 */ /* 0x000fea0003800200 */
.L_x_109:
[----:B------:R-:W-:Y:S01]  /*6ef0*/  BAR.SYNC.DEFER_BLOCKING 0x1, 0x80 ;  /* 0x0042000000007b1d */ /* 0x000fe20000010000 */
[----:B------:R-:W-:Y:S01]  /*6f00*/  ISETP.NE.AND P0, PT, R81, 0x2, PT ;  /* 0x000000025100780c */ /* 0x000fe20003f05270 */
[----:B------:R-:W-:Y:S01]  /*6f10*/  UISETP.NE.AND UP0, UPT, UR47, URZ, UPT ;  /* 0x000000ff2f00728c */ /* 0x000fe2000bf05270 */
[----:B------:R-:W-:Y:S01]  /*6f20*/  ISETP.NE.AND P1, PT, R36, 0x4, PT ;  /* 0x000000042400780c */ /* 0x000fe20003f25270 */
[----:B------:R-:W-:Y:S01]  /*6f30*/  UIADD3 UR45, UPT, UPT, UR37, UR60, URZ ;  /* 0x0000003c252d7290 */ /* 0x000fe2000fffe0ff */
[----:B------:R-:W-:Y:S01]  /*6f40*/  SEL R2, RZ, 0x1, P0 ;  /* 0x00000001ff027807 */ /* 0x000fe20000000000 */
[----:B------:R-:W-:Y:S01]  /*6f50*/  UIADD3 UR46, UPT, UPT, UR38, UR57, URZ ;  /* 0x00000039262e7290 */ /* 0x000fe2000fffe0ff */
[----:B------:R-:W-:Y:S02]  /*6f60*/  SEL R0, RZ, 0x1, P1 ;  /* 0x00000001ff007807 */ /* 0x000fe40000800000 */
[----:B------:R-:W-:Y:S02]  /*6f70*/  LOP3.LUT R83, R83, R2, RZ, 0x3c, !PT ;  /* 0x0000000253537212 */ /* 0x000fe400078e3cff */
[----:B------:R-:W-:Y:S02]  /*6f80*/  LOP3.LUT R84, R84, R0, RZ, 0x3c, !PT ;  /* 0x0000000054547212 */ /* 0x000fe400078e3cff */
[----:B------:R-:W-:Y:S02]  /*6f90*/  SEL R81, R81, RZ, P0 ;  /* 0x000000ff51517207 */ /* 0x000fe40000000000 */
[----:B------:R-:W-:Y:S01]  /*6fa0*/  SEL R36, R36, RZ, P1 ;  /* 0x000000ff24247207 */ /* 0x000fe20000800000 */
[----:B------:R-:W-:Y:S01]  /*6fb0*/  UMOV UR36, UR55 ;  /* 0x0000003700247c82 */ /* 0x000fe20008000000 */
[----:B------:R-:W-:Y:S05]  /*6fc0*/  BRA.U UP0, `(.L_x_111) ;  /* 0xffffffe5002c7547 */ /* 0x000fea000b83ffff */
[----:B------:R-:W-:Y:S05]  /*6fd0*/  EXIT ;  /* 0x000000000000794d */ /* 0x000fea0003800000 */
.L_x_25:
[----:B---3--:R3:W4:Y:S02]  /*6fe0*/  SYNCS.PHASECHK.TRANS64.TRYWAIT P0, [R0+URZ+0x160], R2 ;  /* 0x00016002000075a7 */ /* 0x00872400080011ff */
[----:B----4-:R-:W-:Y:S05]  /*6ff0*/  @!P0 NANOSLEEP.SYNCS 0x989680 ;  /* 0x009896800000895d */ /* 0x010fea0003900000 */
[----:B------:R-:W4:Y:S02]  /*7000*/  @!P0 SYNCS.PHASECHK.TRANS64 P0, [R0+URZ+0x160], R2 ;  /* 0x00016002000085a7 */ /* 0x000f2400080010ff */
[----:B----4-:R-:W-:Y:S05]  /*7010*/  @!P0 BRA `(.L_x_25) ;  /* 0xfffffffc00f08947 */ /* 0x010fea000383ffff */
[----:B------:R-:W-:Y:S05]  /*7020*/  BRA `(.L_x_112) ;  /* 0xffffffa800947947 */ /* 0x000fea000383ffff */
.L_x_28:
[----:B--2---:R-:W-:-:S07]  /*7030*/  MOV R0, UR33 ;  /* 0x0000002100007c02 */ /* 0x004fce0008000f00 */
.L_x_113:
[----:B--2---:R2:W3:Y:S02]  /*7040*/  SYNCS.PHASECHK.TRANS64.TRYWAIT P0, [R0+URZ+0x68], R3 ;  /* 0x00006803000075a7 */ /* 0x0044e400080011ff */
[----:B---3--:R-:W-:Y:S05]  /*7050*/  @!P0 NANOSLEEP.SYNCS 0x989680 ;  /* 0x009896800000895d */ /* 0x008fea0003900000 */
[----:B------:R-:W3:Y:S02]  /*7060*/  @!P0 SYNCS.PHASECHK.TRANS64 P0, [R0+URZ+0x68], R3 ;  /* 0x00006803000085a7 */ /* 0x000ee400080010ff */
[----:B---3--:R-:W-:Y:S05]  /*7070*/  @!P0 BRA `(.L_x_113) ;  /* 0xfffffffc00f08947 */ /* 0x008fea000383ffff */
[----:B------:R-:W-:Y:S05]  /*7080*/  BRA `(.L_x_27) ;  /* 0xffffffa800dc7947 */ /* 0x000fea000383ffff */
.L_x_35:
[----:B-1----:R-:W-:-:S07]  /*7090*/  MOV R0, UR17 ;  /* 0x0000001100007c02 */ /* 0x002fce0008000f00 */
.L_x_114:
[----:B-1----:R1:W2:Y:S02]  /*70a0*/  SYNCS.PHASECHK.TRANS64.TRYWAIT P0, [R0+URZ+0x68], R3 ;  /* 0x00006803000075a7 */ /* 0x0022a400080011ff */
[----:B--2---:R-:W-:Y:S05]  /*70b0*/  @!P0 NANOSLEEP.SYNCS 0x989680 ;  /* 0x009896800000895d */ /* 0x004fea0003900000 */
[----:B------:R-:W2:Y:S02]  /*70c0*/  @!P0 SYNCS.PHASECHK.TRANS64 P0, [R0+URZ+0x68], R3 ;  /* 0x00006803000085a7 */ /* 0x000ea400080010ff */
[----:B--2---:R-:W-:Y:S05]  /*70d0*/  @!P0 BRA `(.L_x_114) ;  /* 0xfffffffc00f08947 */ /* 0x004fea000383ffff */
[----:B------:R-:W-:Y:S05]  /*70e0*/  BRA `(.L_x_34) ;  /* 0xffffffac00987947 */ /* 0x000fea000383ffff */
.L_x_40:
[----:B-1----:R1:W2:Y:S02]  /*70f0*/  SYNCS.PHASECHK.TRANS64.TRYWAIT P0, [R3+URZ+0xf0], R0 ;  /* 0x0000f000030075a7 */ /* 0x0022a400080011ff */
[----:B--2---:R-:W-:Y:S05]  /*7100*/  @!P0 NANOSLEEP.SYNCS 0x989680 ;  /* 0x009896800000895d */ /* 0x004fea0003900000 */
[----:B------:R-:W2:Y:S02]  /*7110*/  @!P0 SYNCS.PHASECHK.TRANS64 P0, [R3+URZ+0xf0], R0 ;  /* 0x0000f000030085a7 */ /* 0x000ea400080010ff */
[----:B--2---:R-:W-:Y:S05]  /*7120*/  @!P0 BRA `(.L_x_40) ;  /* 0xfffffffc00f08947 */ /* 0x004fea000383ffff */
[----:B------:R-:W-:Y:S05]  /*7130*/  BRA `(.L_x_115) ;  /* 0xffffffb0003c7947 */ /* 0x000fea000383ffff */
.L_x_44:
[----:B------:R-:W-:-:S07]  /*7140*/  MOV R0, UR4 ;  /* 0x0000000400007c02 */ /* 0x000fce0008000f00 */
.L_x_116:
[----:B-1----:R1:W2:Y:S02]  /*7150*/  SYNCS.PHASECHK.TRANS64.TRYWAIT P0, [R0+URZ], R2 ;  /* 0x00000002000075a7 */ /* 0x0022a400080011ff */
[----:B--2---:R-:W-:Y:S05]  /*7160*/  @!P0 NANOSLEEP.SYNCS 0x989680 ;  /* 0x009896800000895d */ /* 0x004fea0003900000 */
[----:B------:R-:W2:Y:S02]  /*7170*/  @!P0 SYNCS.PHASECHK.TRANS64 P0, [R0+URZ], R2 ;  /* 0x00000002000085a7 */ /* 0x000ea400080010ff */
[----:B--2---:R-:W-:Y:S05]  /*7180*/  @!P0 BRA `(.L_x_116) ;  /* 0xfffffffc00f08947 */ /* 0x004fea000383ffff */
[----:B------:R-:W-:Y:S05]  /*7190*/  BRA `(.L_x_117) ;  /* 0xffffffb400e07947 */ /* 0x000fea000383ffff */
.L_x_45:
[----:B------:R-:W-:-:S07]  /*71a0*/  MOV R0, UR5 ;  /* 0x0000000500007c02 */ /* 0x000fce0008000f00 */
.L_x_118:
[----:B-1----:R1:W2:Y:S02]  /*71b0*/  SYNCS.PHASECHK.TRANS64.TRYWAIT P0, [R0+URZ], R3 ;  /* 0x00000003000075a7 */ /* 0x0022a400080011ff */
[----:B--2---:R-:W-:Y:S05]  /*71c0*/  @!P0 NANOSLEEP.SYNCS 0x989680 ;  /* 0x009896800000895d */ /* 0x004fea0003900000 */
[----:B------:R-:W2:Y:S02]  /*71d0*/  @!P0 SYNCS.PHASECHK.TRANS64 P0, [R0+URZ], R3 ;  /* 0x00000003000085a7 */ /* 0x000ea400080010ff */
[----:B--2---:R-:W-:Y:S05]  /*71e0*/  @!P0 BRA `(.L_x_118) ;  /* 0xfffffffc00f08947 */ /* 0x004fea000383ffff */
[----:B------:R-:W-:Y:S05]  /*71f0*/  BRA `(.L_x_119) ;  /* 0xffffffb400ec7947 */ /* 0x000fea000383ffff */
.L_x_46:
[----:B------:R-:W-:-:S07]  /*7200*/  MOV R0, UR5 ;  /* 0x0000000500007c02 */ /* 0x000fce0008000f00 */
.L_x_120:
[----:B-1----:R1:W2:Y:S02]  /*7210*/  SYNCS.PHASECHK.TRANS64.TRYWAIT P0, [R0+URZ], R3 ;  /* 0x00000003000075a7 */ /* 0x0022a400080011ff */
[----:B--2---:R-:W-:Y:S05]  /*7220*/  @!P0 NANOSLEEP.SYNCS 0x989680 ;  /* 0x009896800000895d */ /* 0x004fea0003900000 */
[----:B------:R-:W2:Y:S02]  /*7230*/  @!P0 SYNCS.PHASECHK.TRANS64 P0, [R0+URZ], R3 ;  /* 0x00000003000085a7 */ /* 0x000ea400080010ff */
[----:B--2---:R-:W-:Y:S05]  /*7240*/  @!P0 BRA `(.L_x_120) ;  /* 0xfffffffc00f08947 */ /* 0x004fea000383ffff */
[----:B------:R-:W-:Y:S05]  /*7250*/  BRA `(.L_x_121) ;  /* 0xffffffb400f87947 */ /* 0x000fea000383ffff */
.L_x_47:
[----:B------:R-:W-:-:S07]  /*7260*/  MOV R0, UR5 ;  /* 0x0000000500007c02 */ /* 0x000fce0008000f00 */
.L_x_122:
[----:B-1----:R1:W2:Y:S02]  /*7270*/  SYNCS.PHASECHK.TRANS64.TRYWAIT P0, [R0+URZ], R3 ;  /* 0x00000003000075a7 */ /* 0x0022a400080011ff */
[----:B--2---:R-:W-:Y:S05]  /*7280*/  @!P0 NANOSLEEP.SYNCS 0x989680 ;  /* 0x009896800000895d */ /* 0x004fea0003900000 */
[----:B------:R-:W2:Y:S02]  /*7290*/  @!P0 SYNCS.PHASECHK.TRANS64 P0, [R0+URZ], R3 ;  /* 0x00000003000085a7 */ /* 0x000ea400080010ff */
[----:B--2---:R-:W-:Y:S05]  /*72a0*/  @!P0 BRA `(.L_x_122) ;  /* 0xfffffffc00f08947 */ /* 0x004fea000383ffff */
[----:B------:R-:W-:Y:S05]  /*72b0*/  BRA `(.L_x_123) ;  /* 0xffffffb800047947 */ /* 0x000fea000383ffff */
.L_x_48:
[----:B------:R-:W-:-:S07]  /*72c0*/  MOV R0, UR5 ;  /* 0x0000000500007c02 */ /* 0x000fce0008000f00 */
.L_x_124:
[----:B-1----:R1:W2:Y:S02]  /*72d0*/  SYNCS.PHASECHK.TRANS64.TRYWAIT P0, [R0+URZ], R3 ;  /* 0x00000003000075a7 */ /* 0x0022a400080011ff */
[----:B--2---:R-:W-:Y:S05]  /*72e0*/  @!P0 NANOSLEEP.SYNCS 0x989680 ;  /* 0x009896800000895d */ /* 0x004fea0003900000 */
[----:B------:R-:W2:Y:S02]  /*72f0*/  @!P0 SYNCS.PHASECHK.TRANS64 P0, [R0+URZ], R3 ;  /* 0x00000003000085a7 */ /* 0x000ea400080010ff */
[----:B--2---:R-:W-:Y:S05]  /*7300*/  @!P0 BRA `(.L_x_124) ;  /* 0xfffffffc00f08947 */ /* 0x004fea000383ffff */
[----:B------:R-:W-:Y:S05]  /*7310*/  BRA `(.L_x_125) ;  /* 0xffffffb800107947 */ /* 0x000fea000383ffff */
.L_x_49:
[----:B------:R-:W-:-:S07]  /*7320*/  MOV R0, UR5 ;  /* 0x0000000500007c02 */ /* 0x000fce0008000f00 */
.L_x_126:
[----:B-1----:R1:W2:Y:S02]  /*7330*/  SYNCS.PHASECHK.TRANS64.TRYWAIT P0, [R0+URZ], R3 ;  /* 0x00000003000075a7 */ /* 0x0022a400080011ff */
[----:B--2---:R-:W-:Y:S05]  /*7340*/  @!P0 NANOSLEEP.SYNCS 0x989680 ;  /* 0x009896800000895d */ /* 0x004fea0003900000 */
[----:B------:R-:W2:Y:S02]  /*7350*/  @!P0 SYNCS.PHASECHK.TRANS64 P0, [R0+URZ], R3 ;  /* 0x00000003000085a7 */ /* 0x000ea400080010ff */
[----:B--2---:R-:W-:Y:S05]  /*7360*/  @!P0 BRA `(.L_x_126) ;  /* 0xfffffffc00f08947 */ /* 0x004fea000383ffff */
[----:B------:R-:W-:Y:S05]  /*7370*/  BRA `(.L_x_127) ;  /* 0xffffffb8001c7947 */ /* 0x000fea000383ffff */
.L_x_50:
[----:B------:R-:W-:-:S07]  /*7380*/  MOV R0, UR5 ;  /* 0x0000000500007c02 */ /* 0x000fce0008000f00 */
.L_x_128:
[----:B-1----:R1:W2:Y:S02]  /*7390*/  SYNCS.PHASECHK.TRANS64.TRYWAIT P0, [R0+URZ], R3 ;  /* 0x00000003000075a7 */ /* 0x0022a400080011ff */
[----:B--2---:R-:W-:Y:S05]  /*73a0*/  @!P0 NANOSLEEP.SYNCS 0x989680 ;  /* 0x009896800000895d */ /* 0x004fea0003900000 */
[----:B------:R-:W2:Y:S02]  /*73b0*/  @!P0 SYNCS.PHASECHK.TRANS64 P0, [R0+URZ], R3 ;  /* 0x00000003000085a7 */ /* 0x000ea400080010ff */
[----:B--2---:R-:W-:Y:S05]  /*73c0*/  @!P0 BRA `(.L_x_128) ;  /* 0xfffffffc00f08947 */ /* 0x004fea000383ffff */
[----:B------:R-:W-:Y:S05]  /*73d0*/  BRA `(.L_x_129) ;  /* 0xffffffb800287947 */ /* 0x000fea000383ffff */
.L_x_51:
[----:B------:R-:W-:-:S07]  /*73e0*/  MOV R0, UR5 ;  /* 0x0000000500007c02 */ /* 0x000fce0008000f00 */
.L_x_130:
[----:B-1----:R1:W2:Y:S02]  /*73f0*/  SYNCS.PHASECHK.TRANS64.TRYWAIT P0, [R0+URZ], R3 ;  /* 0x00000003000075a7 */ /* 0x0022a400080011ff */
[----:B--2---:R-:W-:Y:S05]  /*7400*/  @!P0 NANOSLEEP.SYNCS 0x989680 ;  /* 0x009896800000895d */ /* 0x004fea0003900000 */
[----:B------:R-:W2:Y:S02]  /*7410*/  @!P0 SYNCS.PHASECHK.TRANS64 P0, [R0+URZ], R3 ;  /* 0x00000003000085a7 */ /* 0x000ea400080010ff */
[----:B--2---:R-:W-:Y:S05]  /*7420*/  @!P0 BRA `(.L_x_130) ;  /* 0xfffffffc00f08947 */ /* 0x004fea000383ffff */
[----:B------:R-:W-:Y:S05]  /*7430*/  BRA `(.L_x_131) ;  /* 0xffffffb800347947 */ /* 0x000fea000383ffff */
.L_x_52:
[----:B------:R-:W-:-:S07]  /*7440*/  MOV R0, UR5 ;  /* 0x0000000500007c02 */ /* 0x000fce0008000f00 */
.L_x_132:
[----:B-1----:R1:W2:Y:S02]  /*7450*/  SYNCS.PHASECHK.TRANS64.TRYWAIT P0, [R0+URZ], R3 ;  /* 0x00000003000075a7 */ /* 0x0022a400080011ff */
[----:B--2---:R-:W-:Y:S05]  /*7460*/  @!P0 NANOSLEEP.SYNCS 0x989680 ;  /* 0x009896800000895d */ /* 0x004fea0003900000 */
[----:B------:R-:W2:Y:S02]  /*7470*/  @!P0 SYNCS.PHASECHK.TRANS64 P0, [R0+URZ], R3 ;  /* 0x00000003000085a7 */ /* 0x000ea400080010ff */
[----:B--2---:R-:W-:Y:S05]  /*7480*/  @!P0 BRA `(.L_x_132) ;  /* 0xfffffffc00f08947 */ /* 0x004fea000383ffff */
[----:B------:R-:W-:Y:S05]  /*7490*/  BRA `(.L_x_133) ;  /* 0xffffffb800407947 */ /* 0x000fea000383ffff */
.L_x_53:
[----:B------:R-:W-:-:S07]  /*74a0*/  MOV R0, UR5 ;  /* 0x0000000500007c02 */ /* 0x000fce0008000f00 */
.L_x_134:
[----:B-1----:R1:W2:Y:S02]  /*74b0*/  SYNCS.PHASECHK.TRANS64.TRYWAIT P0, [R0+URZ], R3 ;  /* 0x00000003000075a7 */ /* 0x0022a400080011ff */
[----:B--2---:R-:W-:Y:S05]  /*74c0*/  @!P0 NANOSLEEP.SYNCS 0x989680 ;  /* 0x009896800000895d */ /* 0x004fea0003900000 */
[----:B------:R-:W2:Y:S02]  /*74d0*/  @!P0 SYNCS.PHASECHK.TRANS64 P0, [R0+URZ], R3 ;  /* 0x00000003000085a7 */ /* 0x000ea400080010ff */
[----:B--2---:R-:W-:Y:S05]  /*74e0*/  @!P0 BRA `(.L_x_134) ;  /* 0xfffffffc00f08947 */ /* 0x004fea000383ffff */
[----:B------:R-:W-:Y:S05]  /*74f0*/  BRA `(.L_x_135) ;  /* 0xffffffb8004c7947 */ /* 0x000fea000383ffff */
.L_x_54:
[----:B------:R-:W-:-:S07]  /*7500*/  MOV R0, UR5 ;  /* 0x0000000500007c02 */ /* 0x000fce0008000f00 */
.L_x_136:
[----:B-1----:R1:W2:Y:S02]  /*7510*/  SYNCS.PHASECHK.TRANS64.TRYWAIT P0, [R0+URZ], R3 ;  /* 0x00000003000075a7 */ /* 0x0022a400080011ff */
[----:B--2---:R-:W-:Y:S05]  /*7520*/  @!P0 NANOSLEEP.SYNCS 0x989680 ;  /* 0x009896800000895d */ /* 0x004fea0003900000 */
[----:B------:R-:W2:Y:S02]  /*7530*/  @!P0 SYNCS.PHASECHK.TRANS64 P0, [R0+URZ], R3 ;  /* 0x00000003000085a7 */ /* 0x000ea400080010ff */
[----:B--2---:R-:W-:Y:S05]  /*7540*/  @!P0 BRA `(.L_x_136) ;  /* 0xfffffffc00f08947 */ /* 0x004fea000383ffff */
[----:B------:R-:W-:Y:S05]  /*7550*/  BRA `(.L_x_137) ;  /* 0xffffffb800587947 */ /* 0x000fea000383ffff */
.L_x_55:
[----:B------:R-:W-:-:S07]  /*7560*/  MOV R0, UR5 ;  /* 0x0000000500007c02 */ /* 0x000fce0008000f00 */
.L_x_138:
[----:B-1----:R1:W2:Y:S02]  /*7570*/  SYNCS.PHASECHK.TRANS64.TRYWAIT P0, [R0+URZ], R3 ;  /* 0x00000003000075a7 */ /* 0x0022a400080011ff */
[----:B--2---:R-:W-:Y:S05]  /*7580*/  @!P0 NANOSLEEP.SYNCS 0x989680 ;  /* 0x009896800000895d */ /* 0x004fea0003900000 */
[----:B------:R-:W2:Y:S02]  /*7590*/  @!P0 SYNCS.PHASECHK.TRANS64 P0, [R0+URZ], R3 ;  /* 0x00000003000085a7 */ /* 0x000ea400080010ff */
[----:B--2---:R-:W-:Y:S05]  /*75a0*/  @!P0 BRA `(.L_x_138) ;  /* 0xfffffffc00f08947 */ /* 0x004fea000383ffff */
[----:B------:R-:W-:Y:S05]  /*75b0*/  BRA `(.L_x_139) ;  /* 0xffffffb800647947 */ /* 0x000fea000383ffff */
.L_x_58:
[----:B--2---:R2:W3:Y:S02]  /*75c0*/  SYNCS.PHASECHK.TRANS64.TRYWAIT P0, [R2+URZ+0x150], R4 ;  /* 0x00015004020075a7 */ /* 0x0044e400080011ff */
[----:B---3--:R-:W-:Y:S05]  /*75d0*/  @!P0 NANOSLEEP.SYNCS 0x989680 ;  /* 0x009896800000895d */ /* 0x008fea0003900000 */
[----:B------:R-:W3:Y:S02]  /*75e0*/  @!P0 SYNCS.PHASECHK.TRANS64 P0, [R2+URZ+0x150], R4 ;  /* 0x00015004020085a7 */ /* 0x000ee400080010ff */
[----:B---3--:R-:W-:Y:S05]  /*75f0*/  @!P0 BRA `(.L_x_58) ;  /* 0xfffffffc00f08947 */ /* 0x008fea000383ffff */
[----:B------:R-:W-:Y:S05]  /*7600*/  BRA `(.L_x_140) ;  /* 0xffffffb800c07947 */ /* 0x000fea000383ffff */
.L_x_59:
[----:B------:R-:W-:-:S07]  /*7610*/  MOV R2, UR4 ;  /* 0x0000000400027c02 */ /* 0x000fce0008000f00 */
.L_x_141:
[----:B--2---:R2:W3:Y:S02]  /*7620*/  SYNCS.PHASECHK.TRANS64.TRYWAIT P0, [R2+URZ+0x100], R5 ;  /* 0x00010005020075a7 */ /* 0x0044e400080011ff */
[----:B---3--:R-:W-:Y:S05]  /*7630*/  @!P0 NANOSLEEP.SYNCS 0x989680 ;  /* 0x009896800000895d */ /* 0x008fea0003900000 */
[----:B------:R-:W3:Y:S02]  /*7640*/  @!P0 SYNCS.PHASECHK.TRANS64 P0, [R2+URZ+0x100], R5 ;  /* 0x00010005020085a7 */ /* 0x000ee400080010ff */
[----:B---3--:R-:W-:Y:S05]  /*7650*/  @!P0 BRA `(.L_x_141) ;  /* 0xfffffffc00f08947 */ /* 0x008fea000383ffff */
[----:B------:R-:W-:Y:S05]  /*7660*/  BRA `(.L_x_142) ;  /* 0xffffffb800d07947 */ /* 0x000fea000383ffff */
.L_x_60:
[----:B--2---:R2:W3:Y:S02]  /*7670*/  SYNCS.PHASECHK.TRANS64.TRYWAIT P1, [R2+URZ+0xf0], R4 ;  /* 0x0000f004020075a7 */ /* 0x0044e400080211ff */
[----:B---3--:R-:W-:Y:S05]  /*7680*/  @!P1 NANOSLEEP.SYNCS 0x989680 ;  /* 0x009896800000995d */ /* 0x008fea0003900000 */
[----:B------:R-:W3:Y:S02]  /*7690*/  @!P1 SYNCS.PHASECHK.TRANS64 P1, [R2+URZ+0xf0], R4 ;  /* 0x0000f004020095a7 */ /* 0x000ee400080210ff */
[----:B---3--:R-:W-:Y:S05]  /*76a0*/  @!P1 BRA `(.L_x_60) ;  /* 0xfffffffc00f09947 */ /* 0x008fea000383ffff */
[----:B------:R-:W-:Y:S05]  /*76b0*/  BRA `(.L_x_143) ;  /* 0xffffffbc00007947 */ /* 0x000fea000383ffff */
.L_x_63:
[----:B------:R-:W-:-:S07]  /*76c0*/  MOV R0, UR4 ;  /* 0x0000000400007c02 */ /* 0x000fce0008000f00 */
.L_x_144:
[----:B--2---:R2:W3:Y:S02]  /*76d0*/  SYNCS.PHASECHK.TRANS64.TRYWAIT P0, [R0+URZ+0x100], R2 ;  /* 0x00010002000075a7 */ /* 0x0044e400080011ff */
[----:B---3--:R-:W-:Y:S05]  /*76e0*/  @!P0 NANOSLEEP.SYNCS 0x989680 ;  /* 0x009896800000895d */ /* 0x008fea0003900000 */
[----:B------:R-:W3:Y:S02]  /*76f0*/  @!P0 SYNCS.PHASECHK.TRANS64 P0, [R0+URZ+0x100], R2 ;  /* 0x00010002000085a7 */ /* 0x000ee400080010ff */
[----:B---3--:R-:W-:Y:S05]  /*7700*/  @!P0 BRA `(.L_x_144) ;  /* 0xfffffffc00f08947 */ /* 0x008fea000383ffff */
[----:B------:R-:W-:Y:S05]  /*7710*/  BRA `(.L_x_62) ;  /* 0xffffffbc00547947 */ /* 0x000fea000383ffff */
.L_x_70:
[----:B-1----:R1:W2:Y:S02]  /*7720*/  SYNCS.PHASECHK.TRANS64.TRYWAIT P1, [R0+URZ+0xf0], R2 ;  /* 0x0000f002000075a7 */ /* 0x0022a400080211ff */
[----:B--2---:R-:W-:Y:S05]  /*7730*/  @!P1 NANOSLEEP.SYNCS 0x989680 ;  /* 0x009896800000995d */ /* 0x004fea0003900000 */
[----:B------:R-:W2:Y:S02]  /*7740*/  @!P1 SYNCS.PHASECHK.TRANS64 P1, [R0+URZ+0xf0], R2 ;  /* 0x0000f002000095a7 */ /* 0x000ea400080210ff */
[----:B--2---:R-:W-:Y:S05]  /*7750*/  @!P1 BRA `(.L_x_70) ;  /* 0xfffffffc00f09947 */ /* 0x004fea000383ffff */
[----:B------:R-:W-:Y:S05]  /*7760*/  BRA `(.L_x_145) ;  /* 0xffffffc000c87947 */ /* 0x000fea000383ffff */
.L_x_71:
[----:B------:R-:W-:-:S07]  /*7770*/  MOV R2, UR31 ;  /* 0x0000001f00027c02 */ /* 0x000fce0008000f00 */
.L_x_146:
[----:B-1----:R1:W2:Y:S02]  /*7780*/  SYNCS.PHASECHK.TRANS64.TRYWAIT P0, [R2+URZ+0x130], R0 ;  /* 0x00013000020075a7 */ /* 0x0022a400080011ff */
[----:B--2---:R-:W-:Y:S05]  /*7790*/  @!P0 NANOSLEEP.SYNCS 0x989680 ;  /* 0x009896800000895d */ /* 0x004fea0003900000 */
[----:B------:R-:W2:Y:S02]  /*77a0*/  @!P0 SYNCS.PHASECHK.TRANS64 P0, [R2+URZ+0x130], R0 ;  /* 0x00013000020085a7 */ /* 0x000ea400080010ff */
[----:B--2---:R-:W-:Y:S05]  /*77b0*/  @!P0 BRA `(.L_x_146) ;  /* 0xfffffffc00f08947 */ /* 0x004fea000383ffff */
[----:B------:R-:W-:Y:S05]  /*77c0*/  BRA `(.L_x_147) ;  /* 0xffffffc400187947 */ /* 0x000fea000383ffff */
.L_x_74:
[----:B------:R-:W-:Y:S07]  /*77d0*/  MOV R0, UR5 ;  /* 0x0000000500007c02 */ /* 0x000fee0008000f00 */
.L_x_148:
[----:B-1----:R1:W2:Y:S02]  /*77e0*/  SYNCS.PHASECHK.TRANS64.TRYWAIT P0, [R0+URZ], R2 ;  /* 0x00000002000075a7 */ /* 0x0022a400080011ff */
[----:B--2---:R-:W-:Y:S05]  /*77f0*/  @!P0 NANOSLEEP.SYNCS 0x989680 ;  /* 0x009896800000895d */ /* 0x004fea0003900000 */
[----:B------:R-:W2:Y:S02]  /*7800*/  @!P0 SYNCS.PHASECHK.TRANS64 P0, [R0+URZ], R2 ;  /* 0x00000002000085a7 */ /* 0x000ea400080010ff */
[----:B--2---:R-:W-:Y:S05]  /*7810*/  @!P0 BRA `(.L_x_148) ;  /* 0xfffffffc00f08947 */ /* 0x004fea000383ffff */
[----:B------:R-:W-:Y:S05]  /*7820*/  BRA `(.L_x_73) ;  /* 0xffffffc400347947 */ /* 0x000fea000383ffff */
.L_x_77:
[----:B------:R-:W-:-:S07]  /*7830*/  MOV R0, UR4 ;  /* 0x0000000400007c02 */ /* 0x000fce0008000f00 */
.L_x_149:
[----:B--2---:R2:W4:Y:S02]  /*7840*/  SYNCS.PHASECHK.TRANS64.TRYWAIT P0, [R0+URZ], R2 ;  /* 0x00000002000075a7 */ /* 0x00452400080011ff */
[----:B----4-:R-:W-:Y:S05]  /*7850*/  @!P0 NANOSLEEP.SYNCS 0x989680 ;  /* 0x009896800000895d */ /* 0x010fea0003900000 */
[----:B------:R-:W4:Y:S02]  /*7860*/  @!P0 SYNCS.PHASECHK.TRANS64 P0, [R0+URZ], R2 ;  /* 0x00000002000085a7 */ /* 0x000f2400080010ff */
[----:B----4-:R-:W-:Y:S05]  /*7870*/  @!P0 BRA `(.L_x_149) ;  /* 0xfffffffc00f08947 */ /* 0x010fea000383ffff */
[----:B------:R-:W-:Y:S05]  /*7880*/  BRA `(.L_x_150) ;  /* 0xffffffc800107947 */ /* 0x000fea000383ffff */
.L_x_78:
[----:B------:R-:W-:-:S07]  /*7890*/  MOV R0, UR5 ;  /* 0x0000000500007c02 */ /* 0x000fce0008000f00 */
.L_x_151:
[----:B-1----:R1:W2:Y:S02]  /*78a0*/  SYNCS.PHASECHK.TRANS64.TRYWAIT P0, [R0+URZ], R3 ;  /* 0x00000003000075a7 */ /* 0x0022a400080011ff */
[----:B--2---:R-:W-:Y:S05]  /*78b0*/  @!P0 NANOSLEEP.SYNCS 0x989680 ;  /* 0x009896800000895d */ /* 0x004fea0003900000 */
[----:B------:R-:W2:Y:S02]  /*78c0*/  @!P0 SYNCS.PHASECHK.TRANS64 P0, [R0+URZ], R3 ;  /* 0x00000003000085a7 */ /* 0x000ea400080010ff */
[----:B--2---:R-:W-:Y:S05]  /*78d0*/  @!P0 BRA `(.L_x_151) ;  /* 0xfffffffc00f08947 */ /* 0x004fea000383ffff */
[----:B------:R-:W-:Y:S05]  /*78e0*/  BRA `(.L_x_152) ;  /* 0xffffffc8001c7947 */ /* 0x000fea000383ffff */
.L_x_79:
[----:B------:R-:W-:-:S07]  /*78f0*/  MOV R0, UR5 ;  /* 0x0000000500007c02 */ /* 0x000fce0008000f00 */
.L_x_153:
[----:B-1----:R1:W2:Y:S02]  /*7900*/  SYNCS.PHASECHK.TRANS64.TRYWAIT P0, [R0+URZ], R3 ;  /* 0x00000003000075a7 */ /* 0x0022a400080011ff */
[----:B--2---:R-:W-:Y:S05]  /*7910*/  @!P0 NANOSLEEP.SYNCS 0x989680 ;  /* 0x009896800000895d */ /* 0x004fea0003900000 */
[----:B------:R-:W2:Y:S02]  /*7920*/  @!P0 SYNCS.PHASECHK.TRANS64 P0, [R0+URZ], R3 ;  /* 0x00000003000085a7 */ /* 0x000ea400080010ff */
[----:B--2---:R-:W-:Y:S05]  /*7930*/  @!P0 BRA `(.L_x_153) ;  /* 0xfffffffc00f08947 */ /* 0x004fea000383ffff */
[----:B------:R-:W-:Y:S05]  /*7940*/  BRA `(.L_x_154) ;  /* 0xffffffc800287947 */ /* 0x000fea000383ffff */
.L_x_80:
[----:B-1----:R-:W-:-:S07]  /*7950*/  MOV R0, UR4 ;  /* 0x0000000400007c02 */ /* 0x002fce0008000f00 */
.L_x_155:
[----:B-1----:R1:W2:Y:S02]  /*7960*/  SYNCS.PHASECHK.TRANS64.TRYWAIT P0, [R0+URZ], R2 ;  /* 0x00000002000075a7 */ /* 0x0022a400080011ff */
[----:B--2---:R-:W-:Y:S05]  /*7970*/  @!P0 NANOSLEEP.SYNCS 0x989680 ;  /* 0x009896800000895d */ /* 0x004fea0003900000 */
[----:B------:R-:W2:Y:S02]  /*7980*/  @!P0 SYNCS.PHASECHK.TRANS64 P0, [R0+URZ], R2 ;  /* 0x00000002000085a7 */ /* 0x000ea400080010ff */
[----:B--2---:R-:W-:Y:S05]  /*7990*/  @!P0 BRA `(.L_x_155) ;  /* 0xfffffffc00f08947 */ /* 0x004fea000383ffff */
[----:B------:R-:W-:Y:S05]  /*79a0*/  BRA `(.L_x_156) ;  /* 0xffffffc800347947 */ /* 0x000fea000383ffff */
.L_x_85:
[----:B--2---:R2:W3:Y:S02]  /*79b0*/  SYNCS.PHASECHK.TRANS64.TRYWAIT P0, [R3+URZ+0xf0], R0 ;  /* 0x0000f000030075a7 */ /* 0x0044e400080011ff */
[----:B---3--:R-:W-:Y:S05]  /*79c0*/  @!P0 NANOSLEEP.SYNCS 0x989680 ;  /* 0x009896800000895d */ /* 0x008fea0003900000 */
[----:B------:R-:W3:Y:S02]  /*79d0*/  @!P0 SYNCS.PHASECHK.TRANS64 P0, [R3+URZ+0xf0], R0 ;  /* 0x0000f000030085a7 */ /* 0x000ee400080010ff */
[----:B---3--:R-:W-:Y:S05]  /*79e0*/  @!P0 BRA `(.L_x_85) ;  /* 0xfffffffc00f08947 */ /* 0x008fea000383ffff */
[----:B------:R-:W-:Y:S05]  /*79f0*/  BRA `(.L_x_157) ;  /* 0xffffffcc005c7947 */ /* 0x000fea000383ffff */
.L_x_88:
[----:B--2---:R-:W-:Y:S07]  /*7a00*/  MOV R0, UR17 ;  /* 0x0000001100007c02 */ /* 0x004fee0008000f00 */
.L_x_158:
[----:B--2---:R2:W3:Y:S02]  /*7a10*/  SYNCS.PHASECHK.TRANS64.TRYWAIT P1, [R0+URZ+0xe8], R3 ;  /* 0x0000e803000075a7 */ /* 0x0044e400080211ff */
[----:B---3--:R-:W-:Y:S05]  /*7a20*/  @!P1 NANOSLEEP.SYNCS 0x989680 ;  /* 0x009896800000995d */ /* 0x008fea0003900000 */
[----:B------:R-:W3:Y:S02]  /*7a30*/  @!P1 SYNCS.PHASECHK.TRANS64 P1, [R0+URZ+0xe8], R3 ;  /* 0x0000e803000095a7 */ /* 0x000ee400080210ff */
[----:B---3--:R-:W-:Y:S05]  /*7a40*/  @!P1 BRA `(.L_x_158) ;  /* 0xfffffffc00f09947 */ /* 0x008fea000383ffff */
[----:B------:R-:W-:Y:S05]  /*7a50*/  BRA `(.L_x_87) ;  /* 0xffffffd000d07947 */ /* 0x000fea000383ffff */
.L_x_91:
[----:B--2---:R-:W-:Y:S07]  /*7a60*/  MOV R0, UR17 ;  /* 0x0000001100007c02 */ /* 0x004fee0008000f00 */
.L_x_159:
[----:B--2---:R2:W3:Y:S02]  /*7a70*/  SYNCS.PHASECHK.TRANS64.TRYWAIT P0, [R0+URZ+0xd8], R2 ;  /* 0x0000d802000075a7 */ /* 0x0044e400080011ff */
[----:B---3--:R-:W-:Y:S05]  /*7a80*/  @!P0 NANOSLEEP.SYNCS 0x989680 ;  /* 0x009896800000895d */ /* 0x008fea0003900000 */
[----:B------:R-:W3:Y:S02]  /*7a90*/  @!P0 SYNCS.PHASECHK.TRANS64 P0, [R0+URZ+0xd8], R2 ;  /* 0x0000d802000085a7 */ /* 0x000ee400080010ff */
[----:B---3--:R-:W-:Y:S05]  /*7aa0*/  @!P0 BRA `(.L_x_159) ;  /* 0xfffffffc00f08947 */ /* 0x008fea000383ffff */
[----:B------:R-:W-:Y:S05]  /*7ab0*/  BRA `(.L_x_160) ;  /* 0xffffffd400247947 */ /* 0x000fea000383ffff */
.L_x_94:
[----:B---3--:R3:W1:Y:S02]  /*7ac0*/  SYNCS.PHASECHK.TRANS64.TRYWAIT P0, [R3+URZ+0xf0], R0 ;  /* 0x0000f000030075a7 */ /* 0x00866400080011ff */
[----:B-1----:R-:W-:Y:S05]  /*7ad0*/  @!P0 NANOSLEEP.SYNCS 0x989680 ;  /* 0x009896800000895d */ /* 0x002fea0003900000 */
[----:B------:R-:W1:Y:S02]  /*7ae0*/  @!P0 SYNCS.PHASECHK.TRANS64 P0, [R3+URZ+0xf0], R0 ;  /* 0x0000f000030085a7 */ /* 0x000e6400080010ff */
[----:B-1----:R-:W-:Y:S05]  /*7af0*/  @!P0 BRA `(.L_x_94) ;  /* 0xfffffffc00f08947 */ /* 0x002fea000383ffff */
[----:B------:R-:W-:Y:S05]  /*7b00*/  BRA `(.L_x_161) ;  /* 0xffffffd800707947 */ /* 0x000fea000383ffff */
.L_x_105:
[----:B-1----:R-:W-:Y:S04]  /*7b10*/  MOV R0, UR44 ;  /* 0x0000002c00007c02 */ /* 0x002fe80008000f00 */
[----:B------:R1:W2:Y:S03]  /*7b20*/  SYNCS.PHASECHK.TRANS64.TRYWAIT P1, [R0+URZ+0xd0], R4 ;  /* 0x0000d004000075a7 */ /* 0x0002a600080211ff */
[----:B--2---:R-:W-:Y:S05]  /*7b30*/  @!P1 NANOSLEEP.SYNCS 0x989680 ;  /* 0x009896800000995d */ /* 0x004fea0003900000 */
[----:B------:R-:W2:Y:S02]  /*7b40*/  @!P1 SYNCS.PHASECHK.TRANS64 P1, [R0+URZ+0xd0], R4 ;  /* 0x0000d004000095a7 */ /* 0x000ea400080210ff */
[----:B--2---:R-:W-:Y:S05]  /*7b50*/  @!P1 BRA `(.L_x_105) ;  /* 0xfffffffc00ec9947 */ /* 0x004fea000383ffff */
[----:B------:R-:W-:Y:S05]  /*7b60*/  BRA `(.L_x_104) ;  /* 0xffffffe400c07947 */ /* 0x000fea000383ffff */
.L_x_107:
[----:B------:R1:W1:Y:S02]  /*7b70*/  SYNCS.PHASECHK.TRANS64.TRYWAIT P1, [R22+URZ+0x110], R3 ;  /* 0x00011003160075a7 */ /* 0x00026400080211ff */
[----:B-1----:R-:W-:Y:S05]  /*7b80*/  @!P1 NANOSLEEP.SYNCS 0x989680 ;  /* 0x009896800000995d */ /* 0x002fea0003900000 */
[----:B------:R-:W1:Y:S02]  /*7b90*/  @!P1 SYNCS.PHASECHK.TRANS64 P1, [R22+URZ+0x110], R3 ;  /* 0x00011003160095a7 */ /* 0x000e6400080210ff */
[----:B-1----:R-:W-:Y:S05]  /*7ba0*/  @!P1 BRA `(.L_x_107) ;  /* 0xfffffffc00f09947 */ /* 0x002fea000383ffff */
[----:B------:R-:W-:Y:S05]  /*7bb0*/  BRA `(.L_x_106) ;  /* 0xffffffe400fc7947 */ /* 0x000fea000383ffff */
        .weak           $__internal_0_$__cuda_sm10x_tcgen05_guardrail_trap_col_being_dealloced_not_returned_by_alloc
        .type           $__internal_0_$__cuda_sm10x_tcgen05_guardrail_trap_col_being_dealloced_not_returned_by_alloc,@function
        .size           $__internal_0_$__cuda_sm10x_tcgen05_guardrail_trap_col_being_dealloced_not_returned_by_alloc,($__internal_1_$__cuda_sm10x_tcgen05_guardrail_trap_phase_invalid_during_alloc - $__internal_0_$__cuda_sm10x_tcgen05_guardrail_trap_col_being_dealloced_not_returned_by_alloc)
$__internal_0_$__cuda_sm10x_tcgen05_guardrail_trap_col_being_dealloced_not_returned_by_alloc:
[----:B------:R-:W-:Y:S05]  /*7bc0*/  BPT.TRAP 0x1 ;  /* 0x000000040000795c */ /* 0x000fea0000300000 */
[----:B------:R-:W-:-:S04]  /*7bd0*/  HFMA2 R3, -RZ, RZ, 0, 0 ;  /* 0x00000000ff037431 */ /* 0x000fc800000001ff */
[----:B------:R-:W-:Y:S05]  /*7be0*/  RET.REL.NODEC R2 `(_ZN7cutlass13device_kernelINS_4gemm6kernel13GemmUniversalIN4cute5tupleIJiiiiEEENS1_10collective13CollectiveMmaINS1_35MainloopSm100TmaUmmaWarpSpecializedILi13ELi2ELi4ENS5_IJNS4_1CILi8EEENSA_ILi1EEESC_EEEEENS5_IJNSA_ILi64EEESF_NSA_ILi128EEEEEENS_12float_e5m2_tENS5_IJlSC_lEEESI_SJ_NS4_8TiledMMAINS4_8MMA_AtomIJNS4_10MMA_TraitsINS4_19SM100_MMA_F8F6F4_SSEJSI_SI_fSF_SF_NS4_17integral_constantINS4_4UMMA5MajorELSQ_0EEESR_NSO_INSP_7ScaleInELSS_0EEEST_EEEEEENS4_6LayoutINS5_IJSC_SC_SC_EEENS5_IJNSA_ILi0EEESY_SY_EEEEENS5_IJNS4_10UnderscoreES11_S11_EEEEENS4_13SM90_TMA_LOADENS4_14ComposedLayoutINS4_7SwizzleILi3ELi4ELi3EEENS4_18smem_ptr_flag_bitsILi8EEENSW_INS5_IJSB_SG_EEENS5_IJSG_SC_EEEEEEEvNS4_8identityENS4_23SM90_TMA_LOAD_MULTICASTES1D_vS1E_EENS_8epilogue10collective18CollectiveEpilogueINS1H_23Sm100TmaWarpSpecializedILi1ELi1ELi32ELb0ELb0EEEJSH_NS5_IJNSW_ISF_SC_EES1M_EEESI_SJ_SI_SJ_NS1H_6fusion15FusionCallbacksIS1L_NS1O_17LinearCombinationISI_fSI_fLNS_15FloatRoundStyleE2EEESH_S1N_JEEENS4_5SM1004TMEM4LOAD26SM100_TMEM_LOAD_16dp32b32xES14_NS15_INS16_ILi2ELi4ELi3EEES19_NSW_INS5_IJSB_SF_EEENS5_IJSF_SC_EEEEEEENS4_39AutoVectorizingCopyWithAssumedAlignmentILi128EEENS4_14SM90_TMA_STOREES22_S24_S24_EEEvvEEEEvNT_6ParamsE) ;  /* 0xffffff8402047950 */ /* 0x000fea0003c3ffff */
        .weak           $__internal_1_$__cuda_sm10x_tcgen05_guardrail_trap_phase_invalid_during_alloc
        .type           $__internal_1_$__cuda_sm10x_tcgen05_guardrail_trap_phase_invalid_during_alloc,@function
        .size           $__internal_1_$__cuda_sm10x_tcgen05_guardrail_trap_phase_invalid_during_alloc,($__internal_2_$__cuda_sm10x_tcgen05_guardrail_trap_unallocated_columns_being_dealloced - $__internal_1_$__cuda_sm10x_tcgen05_guardrail_trap_phase_invalid_during_alloc)
$__internal_1_$__cuda_sm10x_tcgen05_guardrail_trap_phase_invalid_during_alloc:
[----:B------:R-:W-:Y:S05]  /*7bf0*/  BPT.TRAP 0x1 ;  /* 0x000000040000795c */ /* 0x000fea0000300000 */
[----:B------:R-:W-:-:S04]  /*7c00*/  MOV R5, 0x0 ;  /* 0x0000000000057802 */ /* 0x000fc80000000f00 */
[----:B------:R-:W-:Y:S05]  /*7c10*/  RET.REL.NODEC R4 `(_ZN7cutlass13device_kernelINS_4gemm6kernel13GemmUniversalIN4cute5tupleIJiiiiEEENS1_10collective13CollectiveMmaINS1_35MainloopSm100TmaUmmaWarpSpecializedILi13ELi2ELi4ENS5_IJNS4_1CILi8EEENSA_ILi1EEESC_EEEEENS5_IJNSA_ILi64EEESF_NSA_ILi128EEEEEENS_12float_e5m2_tENS5_IJlSC_lEEESI_SJ_NS4_8TiledMMAINS4_8MMA_AtomIJNS4_10MMA_TraitsINS4_19SM100_MMA_F8F6F4_SSEJSI_SI_fSF_SF_NS4_17integral_constantINS4_4UMMA5MajorELSQ_0EEESR_NSO_INSP_7ScaleInELSS_0EEEST_EEEEEENS4_6LayoutINS5_IJSC_SC_SC_EEENS5_IJNSA_ILi0EEESY_SY_EEEEENS5_IJNS4_10UnderscoreES11_S11_EEEEENS4_13SM90_TMA_LOADENS4_14ComposedLayoutINS4_7SwizzleILi3ELi4ELi3EEENS4_18smem_ptr_flag_bitsILi8EEENSW_INS5_IJSB_SG_EEENS5_IJSG_SC_EEEEEEEvNS4_8identityENS4_23SM90_TMA_LOAD_MULTICASTES1D_vS1E_EENS_8epilogue10collective18CollectiveEpilogueINS1H_23Sm100TmaWarpSpecializedILi1ELi1ELi32ELb0ELb0EEEJSH_NS5_IJNSW_ISF_SC_EES1M_EEESI_SJ_SI_SJ_NS1H_6fusion15FusionCallbacksIS1L_NS1O_17LinearCombinationISI_fSI_fLNS_15FloatRoundStyleE2EEESH_S1N_JEEENS4_5SM1004TMEM4LOAD26SM100_TMEM_LOAD_16dp32b32xES14_NS15_INS16_ILi2ELi4ELi3EEES19_NSW_INS5_IJSB_SF_EEENS5_IJSF_SC_EEEEEEENS4_39AutoVectorizingCopyWithAssumedAlignmentILi128EEENS4_14SM90_TMA_STOREES22_S24_S24_EEEvvEEEEvNT_6ParamsE) ;  /* 0xffffff8004f87950 */ /* 0x000fea0003c3ffff */
        .weak           $__internal_2_$__cuda_sm10x_tcgen05_guardrail_trap_unallocated_columns_being_dealloced
        .type           $__internal_2_$__cuda_sm10x_tcgen05_guardrail_trap_unallocated_columns_being_dealloced,@function
        .size           $__internal_2_$__cuda_sm10x_tcgen05_guardrail_trap_unallocated_columns_being_dealloced,(.L_x_163 - $__internal_2_$__cuda_sm10x_tcgen05_guardrail_trap_unallocated_columns_being_dealloced)
$__internal_2_$__cuda_sm10x_tcgen05_guardrail_trap_unallocated_columns_being_dealloced:
[----:B------:R-:W-:Y:S05]  /*7c20*/  BPT.TRAP 0x1 ;  /* 0x000000040000795c */ /* 0x000fea0000300000 */
[----:B------:R-:W-:-:S04]  /*7c30*/  HFMA2 R3, -RZ, RZ, 0, 0 ;  /* 0x00000000ff037431 */ /* 0x000fc800000001ff */
[----:B------:R-:W-:Y:S05]  /*7c40*/  RET.REL.NODEC R2 `(_ZN7cutlass13device_kernelINS_4gemm6kernel13GemmUniversalIN4cute5tupleIJiiiiEEENS1_10collective13CollectiveMmaINS1_35MainloopSm100TmaUmmaWarpSpecializedILi13ELi2ELi4ENS5_IJNS4_1CILi8EEENSA_ILi1EEESC_EEEEENS5_IJNSA_ILi64EEESF_NSA_ILi128EEEEEENS_12float_e5m2_tENS5_IJlSC_lEEESI_SJ_NS4_8TiledMMAINS4_8MMA_AtomIJNS4_10MMA_TraitsINS4_19SM100_MMA_F8F6F4_SSEJSI_SI_fSF_SF_NS4_17integral_constantINS4_4UMMA5MajorELSQ_0EEESR_NSO_INSP_7ScaleInELSS_0EEEST_EEEEEENS4_6LayoutINS5_IJSC_SC_SC_EEENS5_IJNSA_ILi0EEESY_SY_EEEEENS5_IJNS4_10UnderscoreES11_S11_EEEEENS4_13SM90_TMA_LOADENS4_14ComposedLayoutINS4_7SwizzleILi3ELi4ELi3EEENS4_18smem_ptr_flag_bitsILi8EEENSW_INS5_IJSB_SG_EEENS5_IJSG_SC_EEEEEEEvNS4_8identityENS4_23SM90_TMA_LOAD_MULTICASTES1D_vS1E_EENS_8epilogue10collective18CollectiveEpilogueINS1H_23Sm100TmaWarpSpecializedILi1ELi1ELi32ELb0ELb0EEEJSH_NS5_IJNSW_ISF_SC_EES1M_EEESI_SJ_SI_SJ_NS1H_6fusion15FusionCallbacksIS1L_NS1O_17LinearCombinationISI_fSI_fLNS_15FloatRoundStyleE2EEESH_S1N_JEEENS4_5SM1004TMEM4LOAD26SM100_TMEM_LOAD_16dp32b32xES14_NS15_INS16_ILi2ELi4ELi3EEES19_NSW_INS5_IJSB_SF_EEENS5_IJSF_SC_EEEEEEENS4_39AutoVectorizingCopyWithAssumedAlignmentILi128EEENS4_14SM90_TMA_STOREES22_S24_S24_EEEvvEEEEvNT_6ParamsE) ;  /* 0xffffff8002ec7950 */ /* 0x000fea0003c3ffff */
.L_x_162:
[----:B------:R-:W-:-:S00]  /*7c50*/  BRA `(.L_x_162) ;  /* 0xfffffffc00fc7947 */ /* 0x000fc0000383ffff */
[----:B------:R-:W-:-:S00]  /*7c60*/  NOP ;  /* 0x0000000000007918 */ /* 0x000fc00000000000 */
        /* <DEDUP_REMOVED lines=9> */
.L_x_163:


//--------------------- .nv.global.init           --------------------------
	.section	.nv.global.init,"aw",@progbits
.nv.global.init:
	.type		$str$27,@object
	.size		$str$27,($str$28 - $str$27)
$str$27:
        /*0000*/ 	.byte	0x28, 0x61, 0x64, 0x64, 0x72, 0x65, 0x73, 0x73, 0x20, 0x26, 0x20, 0x6d, 0x61, 0x73, 0x6b, 0x29
        /*0010*/ 	.byte	0x20, 0x3d, 0x3d, 0x20, 0x30, 0x00
	.type		$str$28,@object
	.size		$str$28,($str$26 - $str$28)
$str$28:
        /*0016*/ 	.byte	0x2f, 0x74, 0x6d, 0x70, 0x2f, 0x63, 0x75, 0x74, 0x6c, 0x61, 0x73, 0x73, 0x5f, 0x73, 0x77, 0x65
        /*0026*/ 	.byte	0x65, 0x70, 0x5f, 0x73, 0x72, 0x63, 0x2f, 0x69, 0x6e, 0x63, 0x6c, 0x75, 0x64, 0x65, 0x2f, 0x63
        /*0036*/ 	.byte	0x75, 0x74, 0x65, 0x2f, 0x70, 0x6f, 0x69, 0x6e, 0x74, 0x65, 0x72, 0x5f, 0x66, 0x6c, 0x61, 0x67
        /*0046*/ 	.byte	0x67, 0x65, 0x64, 0x2e, 0x68, 0x70, 0x70, 0x00
	.type		$str$26,@object
	.size		$str$26,($str$25 - $str$26)
$str$26:
        /*004e*/ 	.byte	0x2f, 0x74, 0x6d, 0x70, 0x2f, 0x63, 0x75, 0x74, 0x6c, 0x61, 0x73, 0x73, 0x5f, 0x73, 0x77, 0x65
        /*005e*/ 	.byte	0x65, 0x70, 0x5f, 0x73, 0x72, 0x63, 0x2f, 0x69, 0x6e, 0x63, 0x6c, 0x75, 0x64, 0x65, 0x2f, 0x63
        /*006e*/ 	.byte	0x75, 0x74, 0x65, 0x2f, 0x61, 0x74, 0x6f, 0x6d, 0x2f, 0x63, 0x6f, 0x70, 0x79, 0x5f, 0x74, 0x72
        /*007e*/ 	.byte	0x61, 0x69, 0x74, 0x73, 0x5f, 0x73, 0x6d, 0x31, 0x30, 0x30, 0x2e, 0x68, 0x70, 0x70, 0x00
	.type		$str$25,@object
	.size		$str$25,(__unnamed_1 - $str$25)
$str$25:
        /*008d*/ 	.byte	0x28, 0x28, 0x75, 0x69, 0x6e, 0x74, 0x33, 0x32, 0x5f, 0x74, 0x28, 0x74, 0x68, 0x72, 0x65, 0x61
        /*009d*/ 	.byte	0x64, 0x49, 0x64, 0x78, 0x2e, 0x78, 0x29, 0x20, 0x2f, 0x20, 0x33, 0x32, 0x29, 0x20, 0x25, 0x20
        /*00ad*/ 	.byte	0x34, 0x29, 0x20, 0x3d, 0x3d, 0x20, 0x28, 0x28, 0x28, 0x74, 0x6d, 0x65, 0x6d, 0x5f, 0x61, 0x64
        /*00bd*/ 	.byte	0x64, 0x72, 0x20, 0x3e, 0x3e, 0x20, 0x31, 0x36, 0x29, 0x20, 0x2f, 0x20, 0x33, 0x32, 0x29, 0x20
        /*00cd*/ 	.byte	0x25, 0x20, 0x34, 0x29, 0x00
	.type		__unnamed_1,@object
	.size		__unnamed_1,(__unnamed_2 - __unnamed_1)
__unnamed_1:
        /*00d2*/ 	.byte	0x61, 0x75, 0x74, 0x6f, 0x20, 0x63, 0x75, 0x74, 0x65, 0x3a, 0x3a, 0x61, 0x73, 0x5f, 0x70, 0x6f
        /* <DEDUP_REMOVED lines=24> */
        /*0262*/ 	.byte	0x3c, 0x34, 0x30, 0x39, 0x36, 0x3e, 0x3e, 0x3e, 0x3e, 0x5d, 0x00
	.type		__unnamed_2,@object
	.size		__unnamed_2,(.L_2 - __unnamed_2)
__unnamed_2:
        /* <DEDUP_REMOVED lines=40> */
        /*04ed*/ 	.byte	0x74, 0x65, 0x3a, 0x3a, 0x43, 0x3c, 0x30, 0x3e, 0x3e, 0x3e, 0x3e, 0x5d, 0x00
.L_2:


//--------------------- .nv.shared._ZN7cutlass13device_kernelINS_4gemm6kernel13GemmUniversalIN4cute5tupleIJiiiiEEENS1_10collective13CollectiveMmaINS1_35MainloopSm100TmaUmmaWarpSpecializedILi13ELi2ELi4ENS5_IJNS4_1CILi8EEENSA_ILi1EEESC_EEEEENS5_IJNSA_ILi64EEESF_NSA_ILi128EEEEEENS_12float_e5m2_tENS5_IJlSC_lEEESI_SJ_NS4_8TiledMMAINS4_8MMA_AtomIJNS4_10MMA_TraitsINS4_19SM100_MMA_F8F6F4_SSEJSI_SI_fSF_SF_NS4_17integral_constantINS4_4UMMA5MajorELSQ_0EEESR_NSO_INSP_7ScaleInELSS_0EEEST_EEEEEENS4_6LayoutINS5_IJSC_SC_SC_EEENS5_IJNSA_ILi0EEESY_SY_EEEEENS5_IJNS4_10UnderscoreES11_S11_EEEEENS4_13SM90_TMA_LOADENS4_14ComposedLayoutINS4_7SwizzleILi3ELi4ELi3EEENS4_18smem_ptr_flag_bitsILi8EEENSW_INS5_IJSB_SG_EEENS5_IJSG_SC_EEEEEEEvNS4_8identityENS4_23SM90_TMA_LOAD_MULTICASTES1D_vS1E_EENS_8epilogue10collective18CollectiveEpilogueINS1H_23Sm100TmaWarpSpecializedILi1ELi1ELi32ELb0ELb0EEEJSH_NS5_IJNSW_ISF_SC_EES1M_EEESI_SJ_SI_SJ_NS1H_6fusion15FusionCallbacksIS1L_NS1O_17LinearCombinationISI_fSI_fLNS_15FloatRoundStyleE2EEESH_S1N_JEEENS4_5SM1004TMEM4LOAD26SM100_TMEM_LOAD_16dp32b32xES14_NS15_INS16_ILi2ELi4ELi3EEES19_NSW_INS5_IJSB_SF_EEENS5_IJSF_SC_EEEEEEENS4_39AutoVectorizingCopyWithAssumedAlignmentILi128EEENS4_14SM90_TMA_STOREES22_S24_S24_EEEvvEEEEvNT_6ParamsE --------------------------
	.section	.nv.shared._ZN7cutlass13device_kernelINS_4gemm6kernel13GemmUniversalIN4cute5tupleIJiiiiEEENS1_10collective13CollectiveMmaINS1_35MainloopSm100TmaUmmaWarpSpecializedILi13ELi2ELi4ENS5_IJNS4_1CILi8EEENSA_ILi1EEESC_EEEEENS5_IJNSA_ILi64EEESF_NSA_ILi128EEEEEENS_12float_e5m2_tENS5_IJlSC_lEEESI_SJ_NS4_8TiledMMAINS4_8MMA_AtomIJNS4_10MMA_TraitsINS4_19SM100_MMA_F8F6F4_SSEJSI_SI_fSF_SF_NS4_17integral_constantINS4_4UMMA5MajorELSQ_0EEESR_NSO_INSP_7ScaleInELSS_0EEEST_EEEEEENS4_6LayoutINS5_IJSC_SC_SC_EEENS5_IJNSA_ILi0EEESY_SY_EEEEENS5_IJNS4_10UnderscoreES11_S11_EEEEENS4_13SM90_TMA_LOADENS4_14ComposedLayoutINS4_7SwizzleILi3ELi4ELi3EEENS4_18smem_ptr_flag_bitsILi8EEENSW_INS5_IJSB_SG_EEENS5_IJSG_SC_EEEEEEEvNS4_8identityENS4_23SM90_TMA_LOAD_MULTICASTES1D_vS1E_EENS_8epilogue10collective18CollectiveEpilogueINS1H_23Sm100TmaWarpSpecializedILi1ELi1ELi32ELb0ELb0EEEJSH_NS5_IJNSW_ISF_SC_EES1M_EEESI_SJ_SI_SJ_NS1H_6fusion15FusionCallbacksIS1L_NS1O_17LinearCombinationISI_fSI_fLNS_15FloatRoundStyleE2EEESH_S1N_JEEENS4_5SM1004TMEM4LOAD26SM100_TMEM_LOAD_16dp32b32xES14_NS15_INS16_ILi2ELi4ELi3EEES19_NSW_INS5_IJSB_SF_EEENS5_IJSF_SC_EEEEEEENS4_39AutoVectorizingCopyWithAssumedAlignmentILi128EEENS4_14SM90_TMA_STOREES22_S24_S24_EEEvvEEEEvNT_6ParamsE,"aw",@nobits
	.sectionflags	@""
	.align	16
	.zero		1024


//--------------------- .nv.shared.reserved.0     --------------------------
	.section	.nv.shared.reserved.0,"aw",@nobits
	.weak		__nv_reservedSMEM_offset_0_alias
	.size		__nv_reservedSMEM_offset_0_alias, 0, 64
	.other		__nv_reservedSMEM_offset_0_alias,@"STO_CUDA_RESERVED_SHARED STV_DEFAULT"
__nv_reservedSMEM_offset_0_alias:
	.zero		0
.nv.shared.reserved.0:
	.zero		64
	.weak		__nv_reservedSMEM_tcgen05_partition
	.type		__nv_reservedSMEM_tcgen05_partition,@object
	.size		__nv_reservedSMEM_tcgen05_partition,(.L_0 - __nv_reservedSMEM_tcgen05_partition)
__nv_reservedSMEM_tcgen05_partition:
	.zero		32
.L_0:


//--------------------- .nv.global                --------------------------
	.section	.nv.global,"aw",@nobits
.nv.global:
	.type		_ZN40_INTERNAL_d02f5670_4_k_cu_15148b68_258964cute1_E,@object
	.size		_ZN40_INTERNAL_d02f5670_4_k_cu_15148b68_258964cute1_E,(_ZN40_INTERNAL_d02f5670_4_k_cu_15148b68_258964cuda3std3__45__cpo6cbeginE - _ZN40_INTERNAL_d02f5670_4_k_cu_15148b68_258964cute1_E)
_ZN40_INTERNAL_d02f5670_4_k_cu_15148b68_258964cute1_E:
	.zero		1
	.type		_ZN40_INTERNAL_d02f5670_4_k_cu_15148b68_258964cuda3std3__45__cpo6cbeginE,@object
	.size		_ZN40_INTERNAL_d02f5670_4_k_cu_15148b68_258964cuda3std3__45__cpo6cbeginE,(_ZN40_INTERNAL_d02f5670_4_k_cu_15148b68_258964cuda3std3__48in_placeE - _ZN40_INTERNAL_d02f5670_4_k_cu_15148b68_258964cuda3std3__45__cpo6cbeginE)
_ZN40_INTERNAL_d02f5670_4_k_cu_15148b68_258964cuda3std3__45__cpo6cbeginE:
	.zero		1
	.type		_ZN40_INTERNAL_d02f5670_4_k_cu_15148b68_258964cuda3std3__48in_placeE,@object
	.size		_ZN40_INTERNAL_d02f5670_4_k_cu_15148b68_258964cuda3std3__48in_placeE,(_ZN40_INTERNAL_d02f5670_4_k_cu_15148b68_258964cuda3std6ranges3__45__cpo9iter_moveE - _ZN40_INTERNAL_d02f5670_4_k_cu_15148b68_258964cuda3std3__48in_placeE)
_ZN40_INTERNAL_d02f5670_4_k_cu_15148b68_258964cuda3std3__48in_placeE:
	.zero		1
	.type		_ZN40_INTERNAL_d02f5670_4_k_cu_15148b68_258964cuda3std6ranges3__45__cpo9iter_moveE,@object
	.size		_ZN40_INTERNAL_d02f5670_4_k_cu_15148b68_258964cuda3std6ranges3__45__cpo9iter_moveE,(_ZN40_INTERNAL_d02f5670_4_k_cu_15148b68_258964cuda3std3__45__cpo5beginE - _ZN40_INTERNAL_d02f5670_4_k_cu_15148b68_258964cuda3std6ranges3__45__cpo9iter_moveE)
_ZN40_INTERNAL_d02f5670_4_k_cu_15148b68_258964cuda3std6ranges3__45__cpo9iter_moveE:
	.zero		1
	.type		_ZN40_INTERNAL_d02f5670_4_k_cu_15148b68_258964cuda3std3__45__cpo5beginE,@object
	.size		_ZN40_INTERNAL_d02f5670_4_k_cu_15148b68_258964cuda3std3__45__cpo5beginE,(_ZN40_INTERNAL_d02f5670_4_k_cu_15148b68_258964cuda3std3__442_GLOBAL__N__d02f5670_4_k_cu_15148b68_258966ignoreE - _ZN40_INTERNAL_d02f5670_4_k_cu_15148b68_258964cuda3std3__45__cpo5beginE)
_ZN40_INTERNAL_d02f5670_4_k_cu_15148b68_258964cuda3std3__45__cpo5beginE:
	.zero		1
	.type		_ZN40_INTERNAL_d02f5670_4_k_cu_15148b68_258964cuda3std3__442_GLOBAL__N__d02f5670_4_k_cu_15148b68_258966ignoreE,@object
	.size		_ZN40_INTERNAL_d02f5670_4_k_cu_15148b68_258964cuda3std3__442_GLOBAL__N__d02f5670_4_k_cu_15148b68_258966ignoreE,(_ZN40_INTERNAL_d02f5670_4_k_cu_15148b68_258964cute7productE - _ZN40_INTERNAL_d02f5670_4_k_cu_15148b68_258964cuda3std3__442_GLOBAL__N__d02f5670_4_k_cu_15148b68_258966ignoreE)
_ZN40_INTERNAL_d02f5670_4_k_cu_15148b68_258964cuda3std3__442_GLOBAL__N__d02f5670_4_k_cu_15148b68_258966ignoreE:
	.zero		1
	.type		_ZN40_INTERNAL_d02f5670_4_k_cu_15148b68_258964cute7productE,@object
	.size		_ZN40_INTERNAL_d02f5670_4_k_cu_15148b68_258964cute7productE,(_ZN40_INTERNAL_d02f5670_4_k_cu_15148b68_258964cuda3std3__45__cpo3endE - _ZN40_INTERNAL_d02f5670_4_k_cu_15148b68_258964cute7productE)
_ZN40_INTERNAL_d02f5670_4_k_cu_15148b68_258964cute7productE:
	.zero		1
	.type		_ZN40_INTERNAL_d02f5670_4_k_cu_15148b68_258964cuda3std3__45__cpo3endE,@object
	.size		_ZN40_INTERNAL_d02f5670_4_k_cu_15148b68_258964cuda3std3__45__cpo3endE,(_ZN40_INTERNAL_d02f5670_4_k_cu_15148b68_258964cuda3std3__419piecewise_constructE - _ZN40_INTERNAL_d02f5670_4_k_cu_15148b68_258964cuda3std3__45__cpo3endE)
_ZN40_INTERNAL_d02f5670_4_k_cu_15148b68_258964cuda3std3__45__cpo3endE:
	.zero		1
	.type		_ZN40_INTERNAL_d02f5670_4_k_cu_15148b68_258964cuda3std3__419piecewise_constructE,@object
	.size		_ZN40_INTERNAL_d02f5670_4_k_cu_15148b68_258964cuda3std3__419piecewise_constructE,(_ZN40_INTERNAL_d02f5670_4_k_cu_15148b68_258964cuda3std3__45__cpo4cendE - _ZN40_INTERNAL_d02f5670_4_k_cu_15148b68_258964cuda3std3__419piecewise_constructE)
_ZN40_INTERNAL_d02f5670_4_k_cu_15148b68_258964cuda3std3__419piecewise_constructE:
	.zero		1
	.type		_ZN40_INTERNAL_d02f5670_4_k_cu_15148b68_258964cuda3std3__45__cpo4cendE,@object
	.size		_ZN40_INTERNAL_d02f5670_4_k_cu_15148b68_258964cuda3std3__45__cpo4cendE,(_ZN40_INTERNAL_d02f5670_4_k_cu_15148b68_258964cuda3std6ranges3__45__cpo4swapE - _ZN40_INTERNAL_d02f5670_4_k_cu_15148b68_258964cuda3std3__45__cpo4cendE)
_ZN40_INTERNAL_d02f5670_4_k_cu_15148b68_258964cuda3std3__45__cpo4cendE:
	.zero		1
	.type		_ZN40_INTERNAL_d02f5670_4_k_cu_15148b68_258964cuda3std6ranges3__45__cpo4swapE,@object
	.size		_ZN40_INTERNAL_d02f5670_4_k_cu_15148b68_258964cuda3std6ranges3__45__cpo4swapE,(.L_10 - _ZN40_INTERNAL_d02f5670_4_k_cu_15148b68_258964cuda3std6ranges3__45__cpo4swapE)
_ZN40_INTERNAL_d02f5670_4_k_cu_15148b68_258964cuda3std6ranges3__45__cpo4swapE:
	.zero		1
.L_10:


//--------------------- .nv.constant0._ZN7cutlass13device_kernelINS_4gemm6kernel13GemmUniversalIN4cute5tupleIJiiiiEEENS1_10collective13CollectiveMmaINS1_35MainloopSm100TmaUmmaWarpSpecializedILi13ELi2ELi4ENS5_IJNS4_1CILi8EEENSA_ILi1EEESC_EEEEENS5_IJNSA_ILi64EEESF_NSA_ILi128EEEEEENS_12float_e5m2_tENS5_IJlSC_lEEESI_SJ_NS4_8TiledMMAINS4_8MMA_AtomIJNS4_10MMA_TraitsINS4_19SM100_MMA_F8F6F4_SSEJSI_SI_fSF_SF_NS4_17integral_constantINS4_4UMMA5MajorELSQ_0EEESR_NSO_INSP_7ScaleInELSS_0EEEST_EEEEEENS4_6LayoutINS5_IJSC_SC_SC_EEENS5_IJNSA_ILi0EEESY_SY_EEEEENS5_IJNS4_10UnderscoreES11_S11_EEEEENS4_13SM90_TMA_LOADENS4_14ComposedLayoutINS4_7SwizzleILi3ELi4ELi3EEENS4_18smem_ptr_flag_bitsILi8EEENSW_INS5_IJSB_SG_EEENS5_IJSG_SC_EEEEEEEvNS4_8identityENS4_23SM90_TMA_LOAD_MULTICASTES1D_vS1E_EENS_8epilogue10collective18CollectiveEpilogueINS1H_23Sm100TmaWarpSpecializedILi1ELi1ELi32ELb0ELb0EEEJSH_NS5_IJNSW_ISF_SC_EES1M_EEESI_SJ_SI_SJ_NS1H_6fusion15FusionCallbacksIS1L_NS1O_17LinearCombinationISI_fSI_fLNS_15FloatRoundStyleE2EEESH_S1N_JEEENS4_5SM1004TMEM4LOAD26SM100_TMEM_LOAD_16dp32b32xES14_NS15_INS16_ILi2ELi4ELi3EEES19_NSW_INS5_IJSB_SF_EEENS5_IJSF_SC_EEEEEEENS4_39AutoVectorizingCopyWithAssumedAlignmentILi128EEENS4_14SM90_TMA_STOREES22_S24_S24_EEEvvEEEEvNT_6ParamsE --------------------------
	.section	.nv.constant0._ZN7cutlass13device_kernelINS_4gemm6kernel13GemmUniversalIN4cute5tupleIJiiiiEEENS1_10collective13CollectiveMmaINS1_35MainloopSm100TmaUmmaWarpSpecializedILi13ELi2ELi4ENS5_IJNS4_1CILi8EEENSA_ILi1EEESC_EEEEENS5_IJNSA_ILi64EEESF_NSA_ILi128EEEEEENS_12float_e5m2_tENS5_IJlSC_lEEESI_SJ_NS4_8TiledMMAINS4_8MMA_AtomIJNS4_10MMA_TraitsINS4_19SM100_MMA_F8F6F4_SSEJSI_SI_fSF_SF_NS4_17integral_constantINS4_4UMMA5MajorELSQ_0EEESR_NSO_INSP_7ScaleInELSS_0EEEST_EEEEEENS4_6LayoutINS5_IJSC_SC_SC_EEENS5_IJNSA_ILi0EEESY_SY_EEEEENS5_IJNS4_10UnderscoreES11_S11_EEEEENS4_13SM90_TMA_LOADENS4_14ComposedLayoutINS4_7SwizzleILi3ELi4ELi3EEENS4_18smem_ptr_flag_bitsILi8EEENSW_INS5_IJSB_SG_EEENS5_IJSG_SC_EEEEEEEvNS4_8identityENS4_23SM90_TMA_LOAD_MULTICASTES1D_vS1E_EENS_8epilogue10collective18CollectiveEpilogueINS1H_23Sm100TmaWarpSpecializedILi1ELi1ELi32ELb0ELb0EEEJSH_NS5_IJNSW_ISF_SC_EES1M_EEESI_SJ_SI_SJ_NS1H_6fusion15FusionCallbacksIS1L_NS1O_17LinearCombinationISI_fSI_fLNS_15FloatRoundStyleE2EEESH_S1N_JEEENS4_5SM1004TMEM4LOAD26SM100_TMEM_LOAD_16dp32b32xES14_NS15_INS16_ILi2ELi4ELi3EEES19_NSW_INS5_IJSB_SF_EEENS5_IJSF_SC_EEEEEEENS4_39AutoVectorizingCopyWithAssumedAlignmentILi128EEENS4_14SM90_TMA_STOREES22_S24_S24_EEEvvEEEEvNT_6ParamsE,"a",@progbits
	.sectionflags	@""
	.align	4
.nv.constant0._ZN7cutlass13device_kernelINS_4gemm6kernel13GemmUniversalIN4cute5tupleIJiiiiEEENS1_10collective13CollectiveMmaINS1_35MainloopSm100TmaUmmaWarpSpecializedILi13ELi2ELi4ENS5_IJNS4_1CILi8EEENSA_ILi1EEESC_EEEEENS5_IJNSA_ILi64EEESF_NSA_ILi128EEEEEENS_12float_e5m2_tENS5_IJlSC_lEEESI_SJ_NS4_8TiledMMAINS4_8MMA_AtomIJNS4_10MMA_TraitsINS4_19SM100_MMA_F8F6F4_SSEJSI_SI_fSF_SF_NS4_17integral_constantINS4_4UMMA5MajorELSQ_0EEESR_NSO_INSP_7ScaleInELSS_0EEEST_EEEEEENS4_6LayoutINS5_IJSC_SC_SC_EEENS5_IJNSA_ILi0EEESY_SY_EEEEENS5_IJNS4_10UnderscoreES11_S11_EEEEENS4_13SM90_TMA_LOADENS4_14ComposedLayoutINS4_7SwizzleILi3ELi4ELi3EEENS4_18smem_ptr_flag_bitsILi8EEENSW_INS5_IJSB_SG_EEENS5_IJSG_SC_EEEEEEEvNS4_8identityENS4_23SM90_TMA_LOAD_MULTICASTES1D_vS1E_EENS_8epilogue10collective18CollectiveEpilogueINS1H_23Sm100TmaWarpSpecializedILi1ELi1ELi32ELb0ELb0EEEJSH_NS5_IJNSW_ISF_SC_EES1M_EEESI_SJ_SI_SJ_NS1H_6fusion15FusionCallbacksIS1L_NS1O_17LinearCombinationISI_fSI_fLNS_15FloatRoundStyleE2EEESH_S1N_JEEENS4_5SM1004TMEM4LOAD26SM100_TMEM_LOAD_16dp32b32xES14_NS15_INS16_ILi2ELi4ELi3EEES19_NSW_INS5_IJSB_SF_EEENS5_IJSF_SC_EEEEEEENS4_39AutoVectorizingCopyWithAssumedAlignmentILi128EEENS4_14SM90_TMA_STOREES22_S24_S24_EEEvvEEEEvNT_6ParamsE:
	.zero		2944


//--------------------- SYMBOLS --------------------------

	.type		.nv.reservedSmem.offset0,@object
	.size		.nv.reservedSmem.offset0,0x4
	.type		.nv.reservedSmem.cap,@object
	.size		.nv.reservedSmem.cap,0x4
	.type		__assertfail,@function
